	.target	sm_100a

	.elftype	@"ET_EXEC"


//--------------------- .note.nv.tkinfo           --------------------------
	.section	.note.nv.tkinfo,"",@"SHT_NOTE"
	.sectionflags	@"SHF_NOTE_NV_TKINFO"
	.tkinfo
        /*0018*/ 	.word	0x00000002
        /*0030*/ 	.string	""
        /*0030*/ 	.string	"ptxas"
        /*0030*/ 	.string	"Cuda compilation tools, release 13.0, V13.0.88"
        /*0030*/ 	.string	"Build cuda_13.0.r13.0/compiler.36424714_0"
        /*0030*/ 	.string	"-arch sm_100a -m 64 "



//--------------------- .note.nv.cuinfo           --------------------------
	.section	.note.nv.cuinfo,"",@"SHT_NOTE"
	.sectionflags	@"SHF_NOTE_NV_CUINFO"
        /*0018*/ 	.short	0x0002
        /*001a*/ 	.short	0x0064
        /*001c*/ 	.short	0x0082
	.zero		2


//--------------------- .nv.info                  --------------------------
	.section	.nv.info,"",@"SHT_CUDA_INFO"
	.align	4


	//----- nvinfo : EIATTR_REGCOUNT
	.align		4
        /*0000*/ 	.byte	0x04, 0x2f
        /*0002*/ 	.short	(.L_20 - .L_19)
	.align		4
.L_19:
        /*0004*/ 	.word	index@(_ZN7cutlass13device_kernelINS_4gemm6kernel13GemmUniversalIN4cute5tupleIJiiiiEEENS1_10collective13CollectiveMmaINS1_35MainloopSm100TmaUmmaWarpSpecializedILi7ELi2ELi2ENS5_IJNS4_1CILi1EEESB_SB_EEEEENS5_IJNSA_ILi128EEENSA_ILi256EEENSA_ILi64EEEEEENS_12float_e4m3_tENS5_IJlSB_lEEESI_SJ_NS4_8TiledMMAINS4_8MMA_AtomIJNS4_10MMA_TraitsINS4_19SM100_MMA_F8F6F4_SSEJSI_SI_fSE_SF_NS4_17integral_constantINS4_4UMMA5MajorELSQ_0EEESR_NSO_INSP_7ScaleInELSS_0EEEST_EEEEEENS4_6LayoutISC_NS5_IJNSA_ILi0EEESX_SX_EEEEENS5_IJNS4_10UnderscoreES10_S10_EEEEENS4_13SM90_TMA_LOADENS4_14ComposedLayoutINS4_7SwizzleILi2ELi4ELi3EEENS4_18smem_ptr_flag_bitsILi8EEENSW_INS5_IJNSA_ILi8EEESG_EEENS5_IJSG_SB_EEEEEEEvNS4_8identityES13_S1D_vS1E_EENS_8epilogue10collective18CollectiveEpilogueINS1G_23Sm100TmaWarpSpecializedILi4ELi2ELi64ELb0ELb0EEEJSH_NS5_IJNSW_ISE_SB_EENSW_ISG_SB_EEEEESI_SJ_SI_SJ_NS1G_6fusion15FusionCallbacksIS1K_NS1O_13LinCombEltActINS1G_6thread4SiLuESI_fSI_fLNS_15FloatRoundStyleE2EEESH_S1N_JEEENS4_5SM1004TMEM4LOAD26SM100_TMEM_LOAD_32dp32b64xES13_S1D_NS4_39AutoVectorizingCopyWithAssumedAlignmentILi128EEENS4_14SM90_TMA_STOREES1D_S21_S21_EEEvvEEEEvNT_6ParamsE)
        /*0008*/ 	.word	0x000000ff


	//----- nvinfo : EIATTR_FRAME_SIZE
	.align		4
.L_20:
        /*000c*/ 	.byte	0x04, 0x11
        /*000e*/ 	.short	(.L_22 - .L_21)
	.align		4
.L_21:
        /*0010*/ 	.word	index@($__internal_3_$__cuda_sm20_rcp_rn_f32_slowpath)
        /*0014*/ 	.word	0x00000010


	//----- nvinfo : EIATTR_FRAME_SIZE
	.align		4
.L_22:
        /*0018*/ 	.byte	0x04, 0x11
        /*001a*/ 	.short	(.L_24 - .L_23)
	.align		4
.L_23:
        /*001c*/ 	.word	index@($__internal_2_$__cuda_sm10x_tcgen05_guardrail_trap_unallocated_columns_being_dealloced)
        /*0020*/ 	.word	0x00000010


	//----- nvinfo : EIATTR_FRAME_SIZE
	.align		4
.L_24:
        /*0024*/ 	.byte	0x04, 0x11
        /*0026*/ 	.short	(.L_26 - .L_25)
	.align		4
.L_25:
        /*0028*/ 	.word	index@($__internal_1_$__cuda_sm10x_tcgen05_guardrail_trap_phase_invalid_during_alloc)
        /*002c*/ 	.word	0x00000010


	//----- nvinfo : EIATTR_FRAME_SIZE
	.align		4
.L_26:
        /*0030*/ 	.byte	0x04, 0x11
        /*0032*/ 	.short	(.L_28 - .L_27)
	.align		4
.L_27:
        /*0034*/ 	.word	index@($__internal_0_$__cuda_sm10x_tcgen05_guardrail_trap_col_being_dealloced_not_returned_by_alloc)
        /*0038*/ 	.word	0x00000010


	//----- nvinfo : EIATTR_FRAME_SIZE
	.align		4
.L_28:
        /*003c*/ 	.byte	0x04, 0x11
        /*003e*/ 	.short	(.L_30 - .L_29)
	.align		4
.L_29:
        /*0040*/ 	.word	index@(_ZN7cutlass13device_kernelINS_4gemm6kernel13GemmUniversalIN4cute5tupleIJiiiiEEENS1_10collective13CollectiveMmaINS1_35MainloopSm100TmaUmmaWarpSpecializedILi7ELi2ELi2ENS5_IJNS4_1CILi1EEESB_SB_EEEEENS5_IJNSA_ILi128EEENSA_ILi256EEENSA_ILi64EEEEEENS_12float_e4m3_tENS5_IJlSB_lEEESI_SJ_NS4_8TiledMMAINS4_8MMA_AtomIJNS4_10MMA_TraitsINS4_19SM100_MMA_F8F6F4_SSEJSI_SI_fSE_SF_NS4_17integral_constantINS4_4UMMA5MajorELSQ_0EEESR_NSO_INSP_7ScaleInELSS_0EEEST_EEEEEENS4_6LayoutISC_NS5_IJNSA_ILi0EEESX_SX_EEEEENS5_IJNS4_10UnderscoreES10_S10_EEEEENS4_13SM90_TMA_LOADENS4_14ComposedLayoutINS4_7SwizzleILi2ELi4ELi3EEENS4_18smem_ptr_flag_bitsILi8EEENSW_INS5_IJNSA_ILi8EEESG_EEENS5_IJSG_SB_EEEEEEEvNS4_8identityES13_S1D_vS1E_EENS_8epilogue10collective18CollectiveEpilogueINS1G_23Sm100TmaWarpSpecializedILi4ELi2ELi64ELb0ELb0EEEJSH_NS5_IJNSW_ISE_SB_EENSW_ISG_SB_EEEEESI_SJ_SI_SJ_NS1G_6fusion15FusionCallbacksIS1K_NS1O_13LinCombEltActINS1G_6thread4SiLuESI_fSI_fLNS_15FloatRoundStyleE2EEESH_S1N_JEEENS4_5SM1004TMEM4LOAD26SM100_TMEM_LOAD_32dp32b64xES13_S1D_NS4_39AutoVectorizingCopyWithAssumedAlignmentILi128EEENS4_14SM90_TMA_STOREES1D_S21_S21_EEEvvEEEEvNT_6ParamsE)
        /*0044*/ 	.word	0x00000010


	//----- nvinfo : EIATTR_MIN_STACK_SIZE
	.align		4
.L_30:
        /*0048*/ 	.byte	0x04, 0x12
        /*004a*/ 	.short	(.L_32 - .L_31)
	.align		4
.L_31:
        /*004c*/ 	.word	index@(_ZN7cutlass13device_kernelINS_4gemm6kernel13GemmUniversalIN4cute5tupleIJiiiiEEENS1_10collective13CollectiveMmaINS1_35MainloopSm100TmaUmmaWarpSpecializedILi7ELi2ELi2ENS5_IJNS4_1CILi1EEESB_SB_EEEEENS5_IJNSA_ILi128EEENSA_ILi256EEENSA_ILi64EEEEEENS_12float_e4m3_tENS5_IJlSB_lEEESI_SJ_NS4_8TiledMMAINS4_8MMA_AtomIJNS4_10MMA_TraitsINS4_19SM100_MMA_F8F6F4_SSEJSI_SI_fSE_SF_NS4_17integral_constantINS4_4UMMA5MajorELSQ_0EEESR_NSO_INSP_7ScaleInELSS_0EEEST_EEEEEENS4_6LayoutISC_NS5_IJNSA_ILi0EEESX_SX_EEEEENS5_IJNS4_10UnderscoreES10_S10_EEEEENS4_13SM90_TMA_LOADENS4_14ComposedLayoutINS4_7SwizzleILi2ELi4ELi3EEENS4_18smem_ptr_flag_bitsILi8EEENSW_INS5_IJNSA_ILi8EEESG_EEENS5_IJSG_SB_EEEEEEEvNS4_8identityES13_S1D_vS1E_EENS_8epilogue10collective18CollectiveEpilogueINS1G_23Sm100TmaWarpSpecializedILi4ELi2ELi64ELb0ELb0EEEJSH_NS5_IJNSW_ISE_SB_EENSW_ISG_SB_EEEEESI_SJ_SI_SJ_NS1G_6fusion15FusionCallbacksIS1K_NS1O_13LinCombEltActINS1G_6thread4SiLuESI_fSI_fLNS_15FloatRoundStyleE2EEESH_S1N_JEEENS4_5SM1004TMEM4LOAD26SM100_TMEM_LOAD_32dp32b64xES13_S1D_NS4_39AutoVectorizingCopyWithAssumedAlignmentILi128EEENS4_14SM90_TMA_STOREES1D_S21_S21_EEEvvEEEEvNT_6ParamsE)
        /*0050*/ 	.word	0x00000010
.L_32:


//--------------------- .nv.compat                --------------------------
	.section	.nv.compat,"",@"SHT_CUDA_COMPAT_INFO"
	.align	4
        /*0000*/ 	.byte	0x02, 0x09, 0x01, 0x00, 0x02, 0x02, 0x02, 0x00, 0x02, 0x05, 0x05, 0x00, 0x03, 0x07, 0x01, 0x01
        /*0010*/ 	.byte	0x02, 0x03, 0x01, 0x00, 0x02, 0x06, 0x01, 0x00, 0x04, 0x0b, 0x08, 0x00, 0x09, 0x00, 0x00, 0x00
        /*0020*/ 	.byte	0x00, 0x00, 0x00, 0x00


//--------------------- .nv.info._ZN7cutlass13device_kernelINS_4gemm6kernel13GemmUniversalIN4cute5tupleIJiiiiEEENS1_10collective13CollectiveMmaINS1_35MainloopSm100TmaUmmaWarpSpecializedILi7ELi2ELi2ENS5_IJNS4_1CILi1EEESB_SB_EEEEENS5_IJNSA_ILi128EEENSA_ILi256EEENSA_ILi64EEEEEENS_12float_e4m3_tENS5_IJlSB_lEEESI_SJ_NS4_8TiledMMAINS4_8MMA_AtomIJNS4_10MMA_TraitsINS4_19SM100_MMA_F8F6F4_SSEJSI_SI_fSE_SF_NS4_17integral_constantINS4_4UMMA5MajorELSQ_0EEESR_NSO_INSP_7ScaleInELSS_0EEEST_EEEEEENS4_6LayoutISC_NS5_IJNSA_ILi0EEESX_SX_EEEEENS5_IJNS4_10UnderscoreES10_S10_EEEEENS4_13SM90_TMA_LOADENS4_14ComposedLayoutINS4_7SwizzleILi2ELi4ELi3EEENS4_18smem_ptr_flag_bitsILi8EEENSW_INS5_IJNSA_ILi8EEESG_EEENS5_IJSG_SB_EEEEEEEvNS4_8identityES13_S1D_vS1E_EENS_8epilogue10collective18CollectiveEpilogueINS1G_23Sm100TmaWarpSpecializedILi4ELi2ELi64ELb0ELb0EEEJSH_NS5_IJNSW_ISE_SB_EENSW_ISG_SB_EEEEESI_SJ_SI_SJ_NS1G_6fusion15FusionCallbacksIS1K_NS1O_13LinCombEltActINS1G_6thread4SiLuESI_fSI_fLNS_15FloatRoundStyleE2EEESH_S1N_JEEENS4_5SM1004TMEM4LOAD26SM100_TMEM_LOAD_32dp32b64xES13_S1D_NS4_39AutoVectorizingCopyWithAssumedAlignmentILi128EEENS4_14SM90_TMA_STOREES1D_S21_S21_EEEvvEEEEvNT_6ParamsE --------------------------
	.section	.nv.info._ZN7cutlass13device_kernelINS_4gemm6kernel13GemmUniversalIN4cute5tupleIJiiiiEEENS1_10collective13CollectiveMmaINS1_35MainloopSm100TmaUmmaWarpSpecializedILi7ELi2ELi2ENS5_IJNS4_1CILi1EEESB_SB_EEEEENS5_IJNSA_ILi128EEENSA_ILi256EEENSA_ILi64EEEEEENS_12float_e4m3_tENS5_IJlSB_lEEESI_SJ_NS4_8TiledMMAINS4_8MMA_AtomIJNS4_10MMA_TraitsINS4_19SM100_MMA_F8F6F4_SSEJSI_SI_fSE_SF_NS4_17integral_constantINS4_4UMMA5MajorELSQ_0EEESR_NSO_INSP_7ScaleInELSS_0EEEST_EEEEEENS4_6LayoutISC_NS5_IJNSA_ILi0EEESX_SX_EEEEENS5_IJNS4_10UnderscoreES10_S10_EEEEENS4_13SM90_TMA_LOADENS4_14ComposedLayoutINS4_7SwizzleILi2ELi4ELi3EEENS4_18smem_ptr_flag_bitsILi8EEENSW_INS5_IJNSA_ILi8EEESG_EEENS5_IJSG_SB_EEEEEEEvNS4_8identityES13_S1D_vS1E_EENS_8epilogue10collective18CollectiveEpilogueINS1G_23Sm100TmaWarpSpecializedILi4ELi2ELi64ELb0ELb0EEEJSH_NS5_IJNSW_ISE_SB_EENSW_ISG_SB_EEEEESI_SJ_SI_SJ_NS1G_6fusion15FusionCallbacksIS1K_NS1O_13LinCombEltActINS1G_6thread4SiLuESI_fSI_fLNS_15FloatRoundStyleE2EEESH_S1N_JEEENS4_5SM1004TMEM4LOAD26SM100_TMEM_LOAD_32dp32b64xES13_S1D_NS4_39AutoVectorizingCopyWithAssumedAlignmentILi128EEENS4_14SM90_TMA_STOREES1D_S21_S21_EEEvvEEEEvNT_6ParamsE,"",@"SHT_CUDA_INFO"
	.sectionflags	@""
	.align	4


	//----- nvinfo : EIATTR_CUDA_API_VERSION
	.align		4
        /*0000*/ 	.byte	0x04, 0x37
        /*0002*/ 	.short	(.L_34 - .L_33)
.L_33:
        /*0004*/ 	.word	0x00000082


	//----- nvinfo : EIATTR_KPARAM_INFO
	.align		4
.L_34:
        /*0008*/ 	.byte	0x04, 0x17
        /*000a*/ 	.short	(.L_36 - .L_35)
.L_35:
        /*000c*/ 	.word	0x00000000
        /*0010*/ 	.short	0x0000
        /*0012*/ 	.short	0x0000
        /*0014*/ 	.byte	0x00, 0xf0, 0x01, 0x20


	//----- nvinfo : EIATTR_AT_ENTRY_FRAGMENTS
	.align		4
.L_36:
        /*0018*/ 	.byte	0x04, 0x4f
        /*001a*/ 	.short	(.L_38 - .L_37)


	//   ....[0]....
.L_37:
        /*001c*/ 	.word	0x00000006


	//----- nvinfo : EIATTR_RESERVED_SMEM_USED
	.align		4
.L_38:
        /*0020*/ 	.byte	0x01, 0x41
	.zero		2


	//----- nvinfo : EIATTR_SPARSE_MMA_MASK
	.align		4
        /*0024*/ 	.byte	0x03, 0x50
        /*0026*/ 	.short	0x0000


	//----- nvinfo : EIATTR_TCGEN05_1CTA_USED
	.align		4
        /*0028*/ 	.byte	0x01, 0x51
	.zero		2


	//----- nvinfo : EIATTR_MAXREG_COUNT
	.align		4
        /*002c*/ 	.byte	0x03, 0x1b
        /*002e*/ 	.short	0x00ff


	//----- nvinfo : EIATTR_NUM_BARRIERS
	.align		4
        /*0030*/ 	.byte	0x02, 0x4c
        /*0032*/ 	.byte	0x07
	.zero		1


	//----- nvinfo : EIATTR_EXTERNS
	.align		4
        /*0034*/ 	.byte	0x04, 0x0f
        /*0036*/ 	.short	(.L_40 - .L_39)


	//   ....[0]....
	.align		4
.L_39:
        /*0038*/ 	.word	index@(__assertfail)


	//----- nvinfo : EIATTR_ANNOTATIONS
	.align		4
.L_40:
        /*003c*/ 	.byte	0x04, 0x55
        /*003e*/ 	.short	(.L_42 - .L_41)


	//   ....[0]....
.L_41:
        /*0040*/ 	.word	0x00000001
        /*0044*/ 	.byte	0x40, 0x4b, 0x00, 0x00, 0x01, 0x00, 0x00, 0x00, 0x50, 0x4b, 0x00, 0x00, 0x01, 0x00, 0x00, 0x00
        /*0054*/ 	.byte	0xf0, 0xd5, 0x00, 0x00, 0x01, 0x00, 0x00, 0x00, 0x00, 0xd6, 0x00, 0x00


	//----- nvinfo : EIATTR_MERCURY_ISA_VERSION
	.align		4
.L_42:
        /*0060*/ 	.byte	0x03, 0x5f
        /*0062*/ 	.short	0x0101


	//----- nvinfo : EIATTR_INT_WARP_WIDE_INSTR_OFFSETS
	.align		4
        /*0064*/ 	.byte	0x04, 0x31
        /*0066*/ 	.short	(.L_44 - .L_43)


	//   ....[0]....
.L_43:
        /*0068*/ 	.word	0x00003840


	//   ....[1]....
        /*006c*/ 	.word	0x00003870


	//   ....[2]....
        /*0070*/ 	.word	0x000038c0


	//   ....[3]....
        /*0074*/ 	.word	0x000041c0


	//   ....[4]....
        /*0078*/ 	.word	0x00004240


	//   ....[5]....
        /*007c*/ 	.word	0x000042a0


	//   ....[6]....
        /*0080*/ 	.word	0x00004330


	//   ....[7]....
        /*0084*/ 	.word	0x000043c0


	//   ....[8]....
        /*0088*/ 	.word	0x00004480


	//   ....[9]....
        /*008c*/ 	.word	0x000045e0


	//   ....[10]....
        /*0090*/ 	.word	0x000046d0


	//----- nvinfo : EIATTR_COOP_GROUP_MASK_REGIDS
	.align		4
.L_44:
        /*0094*/ 	.byte	0x04, 0x29
        /*0096*/ 	.short	(.L_46 - .L_45)


	//   ....[0]....
.L_45:
        /*0098*/ 	.word	0xffffffff


	//   ....[1]....
        /*009c*/ 	.word	0xffffffff


	//   ....[2]....
        /*00a0*/ 	.word	0xffffffff


	//   ....[3]....
        /*00a4*/ 	.word	0xffffffff


	//   ....[4]....
        /*00a8*/ 	.word	0xffffffff


	//   ....[5]....
        /*00ac*/ 	.word	0xffffffff


	//   ....[6]....
        /*00b0*/ 	.word	0xffffffff


	//   ....[7]....
        /*00b4*/ 	.word	0xffffffff


	//   ....[8]....
        /*00b8*/ 	.word	0xffffffff


	//   ....[9]....
        /*00bc*/ 	.word	0xffffffff


	//   ....[10]....
        /*00c0*/ 	.word	0xffffffff


	//   ....[11]....
        /*00c4*/ 	.word	0xffffffff


	//   ....[12]....
        /*00c8*/ 	.word	0xffffffff


	//----- nvinfo : EIATTR_COOP_GROUP_INSTR_OFFSETS
	.align		4
.L_46:
        /*00cc*/ 	.byte	0x04, 0x28
        /*00ce*/ 	.short	(.L_48 - .L_47)


	//   ....[0]....
.L_47:
        /*00d0*/ 	.word	0x000000a0


	//   ....[1]....
        /*00d4*/ 	.word	0x000004b0


	//   ....[2]....
        /*00d8*/ 	.word	0x00000680


	//   ....[3]....
        /*00dc*/ 	.word	0x00000820


	//   ....[4]....
        /*00e0*/ 	.word	0x00000920


	//   ....[5]....
        /*00e4*/ 	.word	0x00000a90


	//   ....[6]....
        /*00e8*/ 	.word	0x00000bf0


	//   ....[7]....
        /*00ec*/ 	.word	0x00001d10


	//   ....[8]....
        /*00f0*/ 	.word	0x00002cb0


	//   ....[9]....
        /*00f4*/ 	.word	0x00002ec0


	//   ....[10]....
        /*00f8*/ 	.word	0x00002ef0


	//   ....[11]....
        /*00fc*/ 	.word	0x00003730


	//   ....[12]....
        /*0100*/ 	.word	0x00003960


	//----- nvinfo : EIATTR_VRC_CTA_INIT_COUNT
	.align		4
.L_48:
        /*0104*/ 	.byte	0x02, 0x4a
        /*0106*/ 	.byte	0x80
	.zero		1


	//----- nvinfo : EIATTR_SYSCALL_OFFSETS
	.align		4
        /*0108*/ 	.byte	0x04, 0x46
        /*010a*/ 	.short	(.L_50 - .L_49)


	//   ....[0]....
.L_49:
        /*010c*/ 	.word	0x00005170


	//   ....[1]....
        /*0110*/ 	.word	0x00005290


	//   ....[2]....
        /*0114*/ 	.word	0x00005d00


	//----- nvinfo : EIATTR_MBARRIER_INSTR_OFFSETS
	.align		4
.L_50:
        /*0118*/ 	.byte	0x04, 0x39
        /*011a*/ 	.short	(.L_52 - .L_51)


	//   ....[0]....
.L_51:
        /*011c*/ 	.word	0x00000590
        /*0120*/ 	.word	0x000000ff
        /*0124*/ 	.word	0x00000000
        /*0128*/ 	.short	0x0100
        /*012a*/ 	.byte	0x07
	.zero		1


	//   ....[1]....
        /*012c*/ 	.word	0x000005a0
        /*0130*/ 	.word	0x000000ff
        /*0134*/ 	.word	0x00000038
        /*0138*/ 	.short	0x0100
        /*013a*/ 	.byte	0x07
	.zero		1


	//   ....[2]....
        /*013c*/ 	.word	0x000005b0
        /*0140*/ 	.word	0x000000ff
        /*0144*/ 	.word	0x00000008
        /*0148*/ 	.short	0x0100
        /*014a*/ 	.byte	0x07
	.zero		1


	//   ....[3]....
        /*014c*/ 	.word	0x000005c0
        /*0150*/ 	.word	0x000000ff
        /*0154*/ 	.word	0x00000040
        /*0158*/ 	.short	0x0100
        /*015a*/ 	.byte	0x07
	.zero		1


	//   ....[4]....
        /*015c*/ 	.word	0x000005d0
        /*0160*/ 	.word	0x000000ff
        /*0164*/ 	.word	0x00000010
        /*0168*/ 	.short	0x0100
        /*016a*/ 	.byte	0x07
	.zero		1


	//   ....[5]....
        /*016c*/ 	.word	0x000005e0
        /*0170*/ 	.word	0x000000ff
        /*0174*/ 	.word	0x00000048
        /*0178*/ 	.short	0x0100
        /*017a*/ 	.byte	0x07
	.zero		1


	//   ....[6]....
        /*017c*/ 	.word	0x000005f0
        /*0180*/ 	.word	0x000000ff
        /*0184*/ 	.word	0x00000018
        /*0188*/ 	.short	0x0100
        /*018a*/ 	.byte	0x07
	.zero		1


	//   ....[7]....
        /*018c*/ 	.word	0x00000600
        /*0190*/ 	.word	0x000000ff
        /*0194*/ 	.word	0x00000050
        /*0198*/ 	.short	0x0100
        /*019a*/ 	.byte	0x07
	.zero		1


	//   ....[8]....
        /*019c*/ 	.word	0x00000610
        /*01a0*/ 	.word	0x000000ff
        /*01a4*/ 	.word	0x00000020
        /*01a8*/ 	.short	0x0100
        /*01aa*/ 	.byte	0x07
	.zero		1


	//   ....[9]....
        /*01ac*/ 	.word	0x00000620
        /*01b0*/ 	.word	0x000000ff
        /*01b4*/ 	.word	0x00000058
        /*01b8*/ 	.short	0x0100
        /*01ba*/ 	.byte	0x07
	.zero		1


	//   ....[10]....
        /*01bc*/ 	.word	0x00000630
        /*01c0*/ 	.word	0x000000ff
        /*01c4*/ 	.word	0x00000028
        /*01c8*/ 	.short	0x0100
        /*01ca*/ 	.byte	0x07
	.zero		1


	//   ....[11]....
        /*01cc*/ 	.word	0x00000640
        /*01d0*/ 	.word	0x000000ff
        /*01d4*/ 	.word	0x00000060
        /*01d8*/ 	.short	0x0100
        /*01da*/ 	.byte	0x07
	.zero		1


	//   ....[12]....
        /*01dc*/ 	.word	0x00000650
        /*01e0*/ 	.word	0x000000ff
        /*01e4*/ 	.word	0x00000030
        /*01e8*/ 	.short	0x0100
        /*01ea*/ 	.byte	0x07
	.zero		1


	//   ....[13]....
        /*01ec*/ 	.word	0x00000660
        /*01f0*/ 	.word	0x000000ff
        /*01f4*/ 	.word	0x00000068
        /*01f8*/ 	.short	0x0100
        /*01fa*/ 	.byte	0x07
	.zero		1


	//   ....[14]....
        /*01fc*/ 	.word	0x00000790
        /*0200*/ 	.word	0x000000ff
        /*0204*/ 	.word	0x00000070
        /*0208*/ 	.short	0x0100
        /*020a*/ 	.byte	0x08
	.zero		1


	//   ....[15]....
        /*020c*/ 	.word	0x000007a0
        /*0210*/ 	.word	0x000000ff
        /*0214*/ 	.word	0x00000090
        /*0218*/ 	.short	0x0100
        /*021a*/ 	.byte	0x08
	.zero		1


	//   ....[16]....
        /*021c*/ 	.word	0x000007b0
        /*0220*/ 	.word	0x000000ff
        /*0224*/ 	.word	0x00000078
        /*0228*/ 	.short	0x0100
        /*022a*/ 	.byte	0x08
	.zero		1


	//   ....[17]....
        /*022c*/ 	.word	0x000007c0
        /*0230*/ 	.word	0x000000ff
        /*0234*/ 	.word	0x00000098
        /*0238*/ 	.short	0x0100
        /*023a*/ 	.byte	0x08
	.zero		1


	//   ....[18]....
        /*023c*/ 	.word	0x000007d0
        /*0240*/ 	.word	0x000000ff
        /*0244*/ 	.word	0x00000080
        /*0248*/ 	.short	0x0100
        /*024a*/ 	.byte	0x08
	.zero		1


	//   ....[19]....
        /*024c*/ 	.word	0x000007e0
        /*0250*/ 	.word	0x000000ff
        /*0254*/ 	.word	0x000000a0
        /*0258*/ 	.short	0x0100
        /*025a*/ 	.byte	0x08
	.zero		1


	//   ....[20]....
        /*025c*/ 	.word	0x000007f0
        /*0260*/ 	.word	0x000000ff
        /*0264*/ 	.word	0x00000088
        /*0268*/ 	.short	0x0100
        /*026a*/ 	.byte	0x08
	.zero		1


	//   ....[21]....
        /*026c*/ 	.word	0x00000800
        /*0270*/ 	.word	0x000000ff
        /*0274*/ 	.word	0x000000a8
        /*0278*/ 	.short	0x0100
        /*027a*/ 	.byte	0x08
	.zero		1


	//   ....[22]....
        /*027c*/ 	.word	0x000008f0
        /*0280*/ 	.word	0x000000ff
        /*0284*/ 	.word	0x000000b0
        /*0288*/ 	.short	0x0100
        /*028a*/ 	.byte	0x07
	.zero		1


	//   ....[23]....
        /*028c*/ 	.word	0x00000900
        /*0290*/ 	.word	0x000000ff
        /*0294*/ 	.word	0x000000b8
        /*0298*/ 	.short	0x0100
        /*029a*/ 	.byte	0x07
	.zero		1


	//   ....[24]....
        /*029c*/ 	.word	0x00000a40
        /*02a0*/ 	.word	0x000000ff
        /*02a4*/ 	.word	0x000000c0
        /*02a8*/ 	.short	0x0100
        /*02aa*/ 	.byte	0x07
	.zero		1


	//   ....[25]....
        /*02ac*/ 	.word	0x00000a50
        /*02b0*/ 	.word	0x000000ff
        /*02b4*/ 	.word	0x000000d0
        /*02b8*/ 	.short	0x0100
        /*02ba*/ 	.byte	0x07
	.zero		1


	//   ....[26]....
        /*02bc*/ 	.word	0x00000a60
        /*02c0*/ 	.word	0x000000ff
        /*02c4*/ 	.word	0x000000c8
        /*02c8*/ 	.short	0x0100
        /*02ca*/ 	.byte	0x07
	.zero		1


	//   ....[27]....
        /*02cc*/ 	.word	0x00000a70
        /*02d0*/ 	.word	0x000000ff
        /*02d4*/ 	.word	0x000000d8
        /*02d8*/ 	.short	0x0100
        /*02da*/ 	.byte	0x07
	.zero		1


	//   ....[28]....
        /*02dc*/ 	.word	0x00000ba0
        /*02e0*/ 	.word	0x000000ff
        /*02e4*/ 	.word	0x000000e0
        /*02e8*/ 	.short	0x0100
        /*02ea*/ 	.byte	0x08
	.zero		1


	//   ....[29]....
        /*02ec*/ 	.word	0x00000bb0
        /*02f0*/ 	.word	0x000000ff
        /*02f4*/ 	.word	0x000000f0
        /*02f8*/ 	.short	0x0100
        /*02fa*/ 	.byte	0x08
	.zero		1


	//   ....[30]....
        /*02fc*/ 	.word	0x00000bc0
        /*0300*/ 	.word	0x000000ff
        /*0304*/ 	.word	0x000000e8
        /*0308*/ 	.short	0x0100
        /*030a*/ 	.byte	0x08
	.zero		1


	//   ....[31]....
        /*030c*/ 	.word	0x00000bd0
        /*0310*/ 	.word	0x000000ff
        /*0314*/ 	.word	0x000000f8
        /*0318*/ 	.short	0x0100
        /*031a*/ 	.byte	0x08
	.zero		1


	//   ....[32]....
        /*031c*/ 	.word	0x00000cc0
        /*0320*/ 	.word	0x000000ff
        /*0324*/ 	.word	0x00000100
        /*0328*/ 	.short	0x0100
        /*032a*/ 	.byte	0x07
	.zero		1


	//   ....[33]....
        /*032c*/ 	.word	0x00000cd0
        /*0330*/ 	.word	0x000000ff
        /*0334*/ 	.word	0x00000110
        /*0338*/ 	.short	0x0100
        /*033a*/ 	.byte	0x07
	.zero		1


	//   ....[34]....
        /*033c*/ 	.word	0x00000ce0
        /*0340*/ 	.word	0x000000ff
        /*0344*/ 	.word	0x00000108
        /*0348*/ 	.short	0x0100
        /*034a*/ 	.byte	0x07
	.zero		1


	//   ....[35]....
        /*034c*/ 	.word	0x00000cf0
        /*0350*/ 	.word	0x000000ff
        /*0354*/ 	.word	0x00000118
        /*0358*/ 	.short	0x0100
        /*035a*/ 	.byte	0x07
	.zero		1


	//   ....[36]....
        /*035c*/ 	.word	0x00001600
        /*0360*/ 	.word	0x00000002
        /*0364*/ 	.word	0x00000110
        /*0368*/ 	.short	0x010a
        /*036a*/ 	.byte	0xff
	.zero		1


	//   ....[37]....
        /*036c*/ 	.word	0x00001620
        /*0370*/ 	.word	0x00000002
        /*0374*/ 	.word	0x00000100
        /*0378*/ 	.short	0x0101
        /*037a*/ 	.byte	0xff
	.zero		1


	//   ....[38]....
        /*037c*/ 	.word	0x00001700
        /*0380*/ 	.word	0x000000ff
        /*0384*/ 	.word	0x00000038
        /*0388*/ 	.short	0x010a
        /*038a*/ 	.byte	0x08
	.zero		1


	//   ....[39]....
        /*038c*/ 	.word	0x000017a0
        /*0390*/ 	.word	0x000000ff
        /*0394*/ 	.word	0x00000038
        /*0398*/ 	.short	0x010a
        /*039a*/ 	.byte	0x21
	.zero		1


	//   ....[40]....
        /*039c*/ 	.word	0x000018f0
        /*03a0*/ 	.word	0x000000ff
        /*03a4*/ 	.word	0x00000038
        /*03a8*/ 	.short	0x010a
        /*03aa*/ 	.byte	0x08
	.zero		1


	//   ....[41]....
        /*03ac*/ 	.word	0x00001a20
        /*03b0*/ 	.word	0x000000ff
        /*03b4*/ 	.word	0x000000b8
        /*03b8*/ 	.short	0x0101
        /*03ba*/ 	.byte	0x04
	.zero		1


	//   ....[42]....
        /*03bc*/ 	.word	0x00001a30
        /*03c0*/ 	.word	0x000000ff
        /*03c4*/ 	.word	0x00000038
        /*03c8*/ 	.short	0x010a
        /*03ca*/ 	.byte	0x08
	.zero		1


	//   ....[43]....
        /*03cc*/ 	.word	0x00001ab0
        /*03d0*/ 	.word	0x000000ff
        /*03d4*/ 	.word	0x00000038
        /*03d8*/ 	.short	0x010a
        /*03da*/ 	.byte	0x11
	.zero		1


	//   ....[44]....
        /*03dc*/ 	.word	0x00001c00
        /*03e0*/ 	.word	0x000000ff
        /*03e4*/ 	.word	0x00000038
        /*03e8*/ 	.short	0x010a
        /*03ea*/ 	.byte	0x08
	.zero		1


	//   ....[45]....
        /*03ec*/ 	.word	0x00001d40
        /*03f0*/ 	.word	0x00000003
        /*03f4*/ 	.word	0x000000c0
        /*03f8*/ 	.short	0x010a
        /*03fa*/ 	.byte	0xff
	.zero		1


	//   ....[46]....
        /*03fc*/ 	.word	0x00001e00
        /*0400*/ 	.word	0x00000003
        /*0404*/ 	.word	0x00000000
        /*0408*/ 	.short	0x0101
        /*040a*/ 	.byte	0xff
	.zero		1


	//   ....[47]....
        /*040c*/ 	.word	0x00002350
        /*0410*/ 	.word	0x000000ff
        /*0414*/ 	.word	0x00000000
        /*0418*/ 	.short	0x010a
        /*041a*/ 	.byte	0x05
	.zero		1


	//   ....[48]....
        /*041c*/ 	.word	0x000023e0
        /*0420*/ 	.word	0x000000ff
        /*0424*/ 	.word	0x00000000
        /*0428*/ 	.short	0x010a
        /*042a*/ 	.byte	0x05
	.zero		1


	//   ....[49]....
        /*042c*/ 	.word	0x00002470
        /*0430*/ 	.word	0x000000ff
        /*0434*/ 	.word	0x00000000
        /*0438*/ 	.short	0x010a
        /*043a*/ 	.byte	0x05
	.zero		1


	//   ....[50]....
        /*043c*/ 	.word	0x00002500
        /*0440*/ 	.word	0x000000ff
        /*0444*/ 	.word	0x00000000
        /*0448*/ 	.short	0x010a
        /*044a*/ 	.byte	0x05
	.zero		1


	//   ....[51]....
        /*044c*/ 	.word	0x00002590
        /*0450*/ 	.word	0x000000ff
        /*0454*/ 	.word	0x00000000
        /*0458*/ 	.short	0x010a
        /*045a*/ 	.byte	0x05
	.zero		1


	//   ....[52]....
        /*045c*/ 	.word	0x00002620
        /*0460*/ 	.word	0x000000ff
        /*0464*/ 	.word	0x00000000
        /*0468*/ 	.short	0x010a
        /*046a*/ 	.byte	0x05
	.zero		1


	//   ....[53]....
        /*046c*/ 	.word	0x000026c0
        /*0470*/ 	.word	0x00000000
        /*0474*/ 	.word	0x00000000
        /*0478*/ 	.short	0x010a
        /*047a*/ 	.byte	0xff
	.zero		1


	//   ....[54]....
        /*047c*/ 	.word	0x00002800
        /*0480*/ 	.word	0x00000000
        /*0484*/ 	.word	0x00000100
        /*0488*/ 	.short	0x010a
        /*048a*/ 	.byte	0xff
	.zero		1


	//   ....[55]....
        /*048c*/ 	.word	0x00002870
        /*0490*/ 	.word	0x00000000
        /*0494*/ 	.word	0x00000000
        /*0498*/ 	.short	0x0101
        /*049a*/ 	.byte	0xff
	.zero		1


	//   ....[56]....
        /*049c*/ 	.word	0x00002880
        /*04a0*/ 	.word	0x000000ff
        /*04a4*/ 	.word	0x000000d0
        /*04a8*/ 	.short	0x010a
        /*04aa*/ 	.byte	0x05
	.zero		1


	//   ....[57]....
        /*04ac*/ 	.word	0x000029a0
        /*04b0*/ 	.word	0x00000000
        /*04b4*/ 	.word	0x000000c0
        /*04b8*/ 	.short	0x010a
        /*04ba*/ 	.byte	0xff
	.zero		1


	//   ....[58]....
        /*04bc*/ 	.word	0x00002a90
        /*04c0*/ 	.word	0x00000000
        /*04c4*/ 	.word	0x00000000
        /*04c8*/ 	.short	0x0101
        /*04ca*/ 	.byte	0xff
	.zero		1


	//   ....[59]....
        /*04cc*/ 	.word	0x00002b40
        /*04d0*/ 	.word	0x000000ff
        /*04d4*/ 	.word	0x000000d0
        /*04d8*/ 	.short	0x0106
        /*04da*/ 	.byte	0x05
	.zero		1


	//   ....[60]....
        /*04dc*/ 	.word	0x00002b60
        /*04e0*/ 	.word	0x000000ff
        /*04e4*/ 	.word	0x000000d0
        /*04e8*/ 	.short	0x010a
        /*04ea*/ 	.byte	0x05
	.zero		1


	//   ....[61]....
        /*04ec*/ 	.word	0x00002bf0
        /*04f0*/ 	.word	0x000000ff
        /*04f4*/ 	.word	0x000000d0
        /*04f8*/ 	.short	0x0106
        /*04fa*/ 	.byte	0x04
	.zero		1


	//   ....[62]....
        /*04fc*/ 	.word	0x00002c30
        /*0500*/ 	.word	0x00000000
        /*0504*/ 	.word	0x000000d0
        /*0508*/ 	.short	0x010a
        /*050a*/ 	.byte	0xff
	.zero		1


	//   ....[63]....
        /*050c*/ 	.word	0x00003140
        /*0510*/ 	.word	0x00000003
        /*0514*/ 	.word	0x000000c0
        /*0518*/ 	.short	0x010a
        /*051a*/ 	.byte	0xff
	.zero		1


	//   ....[64]....
        /*051c*/ 	.word	0x00003250
        /*0520*/ 	.word	0x00000005
        /*0524*/ 	.word	0x00000000
        /*0528*/ 	.short	0x0101
        /*052a*/ 	.byte	0xff
	.zero		1


	//   ....[65]....
        /*052c*/ 	.word	0x00003260
        /*0530*/ 	.word	0x000000ff
        /*0534*/ 	.word	0x00000000
        /*0538*/ 	.short	0x010a
        /*053a*/ 	.byte	0x04
	.zero		1


	//   ....[66]....
        /*053c*/ 	.word	0x00003270
        /*0540*/ 	.word	0x000000ff
        /*0544*/ 	.word	0x000000f0
        /*0548*/ 	.short	0x010a
        /*054a*/ 	.byte	0x08
	.zero		1


	//   ....[67]....
        /*054c*/ 	.word	0x00003340
        /*0550*/ 	.word	0x000000ff
        /*0554*/ 	.word	0x00000000
        /*0558*/ 	.short	0x010a
        /*055a*/ 	.byte	0x07
	.zero		1


	//   ....[68]....
        /*055c*/ 	.word	0x00003480
        /*0560*/ 	.word	0x000000ff
        /*0564*/ 	.word	0x00000000
        /*0568*/ 	.short	0x010a
        /*056a*/ 	.byte	0x04
	.zero		1


	//   ....[69]....
        /*056c*/ 	.word	0x00003680
        /*0570*/ 	.word	0x000000ff
        /*0574*/ 	.word	0x00000000
        /*0578*/ 	.short	0x010a
        /*057a*/ 	.byte	0x05
	.zero		1


	//   ....[70]....
        /*057c*/ 	.word	0x00003710
        /*0580*/ 	.word	0x000000ff
        /*0584*/ 	.word	0x00000000
        /*0588*/ 	.short	0x010a
        /*058a*/ 	.byte	0x07
	.zero		1


	//   ....[71]....
        /*058c*/ 	.word	0x00003bb0
        /*0590*/ 	.word	0x00000000
        /*0594*/ 	.word	0x000000c0
        /*0598*/ 	.short	0x010a
        /*059a*/ 	.byte	0xff
	.zero		1


	//   ....[72]....
        /*059c*/ 	.word	0x00003c60
        /*05a0*/ 	.word	0x00000000
        /*05a4*/ 	.word	0x00000000
        /*05a8*/ 	.short	0x0101
        /*05aa*/ 	.byte	0xff
	.zero		1


	//   ....[73]....
        /*05ac*/ 	.word	0x00003f80
        /*05b0*/ 	.word	0x000000ff
        /*05b4*/ 	.word	0x000000b8
        /*05b8*/ 	.short	0x010a
        /*05ba*/ 	.byte	0x07
	.zero		1


	//   ....[74]....
        /*05bc*/ 	.word	0x00004170
        /*05c0*/ 	.word	0x000000ff
        /*05c4*/ 	.word	0x00000090
        /*05c8*/ 	.short	0x010a
        /*05ca*/ 	.byte	0x07
	.zero		1


	//   ....[75]....
        /*05cc*/ 	.word	0x00004260
        /*05d0*/ 	.word	0x000000ff
        /*05d4*/ 	.word	0x00000070
        /*05d8*/ 	.short	0x010b
        /*05da*/ 	.byte	0x07
	.zero		1


	//   ....[76]....
        /*05dc*/ 	.word	0x00004270
        /*05e0*/ 	.word	0x000000ff
        /*05e4*/ 	.word	0x00000000
        /*05e8*/ 	.short	0x0101
        /*05ea*/ 	.byte	0x08
	.zero		1


	//   ....[77]....
        /*05ec*/ 	.word	0x00004280
        /*05f0*/ 	.word	0x000000ff
        /*05f4*/ 	.word	0x00000098
        /*05f8*/ 	.short	0x010a
        /*05fa*/ 	.byte	0x07
	.zero		1


	//   ....[78]....
        /*05fc*/ 	.word	0x00004370
        /*0600*/ 	.word	0x000000ff
        /*0604*/ 	.word	0x00000078
        /*0608*/ 	.short	0x010b
        /*060a*/ 	.byte	0x07
	.zero		1


	//   ....[79]....
        /*060c*/ 	.word	0x00004380
        /*0610*/ 	.word	0x000000ff
        /*0614*/ 	.word	0x00000000
        /*0618*/ 	.short	0x0101
        /*061a*/ 	.byte	0x08
	.zero		1


	//   ....[80]....
        /*061c*/ 	.word	0x00004390
        /*0620*/ 	.word	0x000000ff
        /*0624*/ 	.word	0x000000a0
        /*0628*/ 	.short	0x010a
        /*062a*/ 	.byte	0x07
	.zero		1


	//   ....[81]....
        /*062c*/ 	.word	0x000044d0
        /*0630*/ 	.word	0x000000ff
        /*0634*/ 	.word	0x00000080
        /*0638*/ 	.short	0x010b
        /*063a*/ 	.byte	0x07
	.zero		1


	//   ....[82]....
        /*063c*/ 	.word	0x000044e0
        /*0640*/ 	.word	0x000000ff
        /*0644*/ 	.word	0x00000000
        /*0648*/ 	.short	0x0101
        /*064a*/ 	.byte	0x08
	.zero		1


	//   ....[83]....
        /*064c*/ 	.word	0x00004530
        /*0650*/ 	.word	0x000000ff
        /*0654*/ 	.word	0x000000a8
        /*0658*/ 	.short	0x010a
        /*065a*/ 	.byte	0x07
	.zero		1


	//   ....[84]....
        /*065c*/ 	.word	0x00004720
        /*0660*/ 	.word	0x000000ff
        /*0664*/ 	.word	0x00000088
        /*0668*/ 	.short	0x010b
        /*066a*/ 	.byte	0x07
	.zero		1


	//   ....[85]....
        /*066c*/ 	.word	0x00004740
        /*0670*/ 	.word	0x000000ff
        /*0674*/ 	.word	0x00000000
        /*0678*/ 	.short	0x0101
        /*067a*/ 	.byte	0x0d
	.zero		1


	//   ....[86]....
        /*067c*/ 	.word	0x00004770
        /*0680*/ 	.word	0x000000ff
        /*0684*/ 	.word	0x00000090
        /*0688*/ 	.short	0x010a
        /*068a*/ 	.byte	0x07
	.zero		1


	//   ....[87]....
        /*068c*/ 	.word	0x00004790
        /*0690*/ 	.word	0x000000ff
        /*0694*/ 	.word	0x00000098
        /*0698*/ 	.short	0x010a
        /*069a*/ 	.byte	0x07
	.zero		1


	//   ....[88]....
        /*069c*/ 	.word	0x000047b0
        /*06a0*/ 	.word	0x000000ff
        /*06a4*/ 	.word	0x000000a0
        /*06a8*/ 	.short	0x010a
        /*06aa*/ 	.byte	0x07
	.zero		1


	//   ....[89]....
        /*06ac*/ 	.word	0x000047f0
        /*06b0*/ 	.word	0x00000002
        /*06b4*/ 	.word	0x000000a8
        /*06b8*/ 	.short	0x010a
        /*06ba*/ 	.byte	0xff
	.zero		1


	//   ....[90]....
        /*06bc*/ 	.word	0x00004a50
        /*06c0*/ 	.word	0x000000ff
        /*06c4*/ 	.word	0x000000c0
        /*06c8*/ 	.short	0x010a
        /*06ca*/ 	.byte	0x05
	.zero		1


	//   ....[91]....
        /*06cc*/ 	.word	0x00004b20
        /*06d0*/ 	.word	0x000000ff
        /*06d4*/ 	.word	0x00000000
        /*06d8*/ 	.short	0x0101
        /*06da*/ 	.byte	0x05
	.zero		1


	//   ....[92]....
        /*06dc*/ 	.word	0x00005710
        /*06e0*/ 	.word	0x00000003
        /*06e4*/ 	.word	0x00000070
        /*06e8*/ 	.short	0x010a
        /*06ea*/ 	.byte	0xff
	.zero		1


	//   ....[93]....
        /*06ec*/ 	.word	0x00005770
        /*06f0*/ 	.word	0x00000006
        /*06f4*/ 	.word	0x000000e0
        /*06f8*/ 	.short	0x010a
        /*06fa*/ 	.byte	0xff
	.zero		1


	//   ....[94]....
        /*06fc*/ 	.word	0x00005920
        /*0700*/ 	.word	0x00000004
        /*0704*/ 	.word	0x00000070
        /*0708*/ 	.short	0x010a
        /*070a*/ 	.byte	0xff
	.zero		1


	//   ....[95]....
        /*070c*/ 	.word	0x00005a70
        /*0710*/ 	.word	0x00000000
        /*0714*/ 	.word	0x00000000
        /*0718*/ 	.short	0x0101
        /*071a*/ 	.byte	0xff
	.zero		1


	//   ....[96]....
        /*071c*/ 	.word	0x00005bd0
        /*0720*/ 	.word	0x000000de
        /*0724*/ 	.word	0x000000e0
        /*0728*/ 	.short	0x010a
        /*072a*/ 	.byte	0xff
	.zero		1


	//   ....[97]....
        /*072c*/ 	.word	0x000085c0
        /*0730*/ 	.word	0x00000042
        /*0734*/ 	.word	0x00000000
        /*0738*/ 	.short	0x0101
        /*073a*/ 	.byte	0xff
	.zero		1


	//   ....[98]....
        /*073c*/ 	.word	0x0000d5c0
        /*0740*/ 	.word	0x00000002
        /*0744*/ 	.word	0x00000070
        /*0748*/ 	.short	0x010a
        /*074a*/ 	.byte	0xff
	.zero		1


	//   ....[99]....
        /*074c*/ 	.word	0x0000d6f0
        /*0750*/ 	.word	0x00000002
        /*0754*/ 	.word	0x00000110
        /*0758*/ 	.short	0x010a
        /*075a*/ 	.byte	0xff
	.zero		1


	//   ....[100]....
        /*075c*/ 	.word	0x0000d750
        /*0760*/ 	.word	0x00000004
        /*0764*/ 	.word	0x00000038
        /*0768*/ 	.short	0x010a
        /*076a*/ 	.byte	0xff
	.zero		1


	//   ....[101]....
        /*076c*/ 	.word	0x0000d7b0
        /*0770*/ 	.word	0x00000004
        /*0774*/ 	.word	0x00000038
        /*0778*/ 	.short	0x010a
        /*077a*/ 	.byte	0xff
	.zero		1


	//   ....[102]....
        /*077c*/ 	.word	0x0000d800
        /*0780*/ 	.word	0x00000003
        /*0784*/ 	.word	0x000000c0
        /*0788*/ 	.short	0x010a
        /*078a*/ 	.byte	0xff
	.zero		1


	//   ....[103]....
        /*078c*/ 	.word	0x0000d860
        /*0790*/ 	.word	0x00000003
        /*0794*/ 	.word	0x00000000
        /*0798*/ 	.short	0x010a
        /*079a*/ 	.byte	0xff
	.zero		1


	//   ....[104]....
        /*079c*/ 	.word	0x0000d8c0
        /*07a0*/ 	.word	0x00000003
        /*07a4*/ 	.word	0x00000000
        /*07a8*/ 	.short	0x010a
        /*07aa*/ 	.byte	0xff
	.zero		1


	//   ....[105]....
        /*07ac*/ 	.word	0x0000d920
        /*07b0*/ 	.word	0x00000003
        /*07b4*/ 	.word	0x00000000
        /*07b8*/ 	.short	0x010a
        /*07ba*/ 	.byte	0xff
	.zero		1


	//   ....[106]....
        /*07bc*/ 	.word	0x0000d980
        /*07c0*/ 	.word	0x00000003
        /*07c4*/ 	.word	0x00000000
        /*07c8*/ 	.short	0x010a
        /*07ca*/ 	.byte	0xff
	.zero		1


	//   ....[107]....
        /*07cc*/ 	.word	0x0000d9e0
        /*07d0*/ 	.word	0x00000003
        /*07d4*/ 	.word	0x00000000
        /*07d8*/ 	.short	0x010a
        /*07da*/ 	.byte	0xff
	.zero		1


	//   ....[108]....
        /*07dc*/ 	.word	0x0000da40
        /*07e0*/ 	.word	0x00000003
        /*07e4*/ 	.word	0x00000000
        /*07e8*/ 	.short	0x010a
        /*07ea*/ 	.byte	0xff
	.zero		1


	//   ....[109]....
        /*07ec*/ 	.word	0x0000da90
        /*07f0*/ 	.word	0x00000000
        /*07f4*/ 	.word	0x00000100
        /*07f8*/ 	.short	0x010a
        /*07fa*/ 	.byte	0xff
	.zero		1


	//   ....[110]....
        /*07fc*/ 	.word	0x0000daf0
        /*0800*/ 	.word	0x00000003
        /*0804*/ 	.word	0x000000d0
        /*0808*/ 	.short	0x010a
        /*080a*/ 	.byte	0xff
	.zero		1


	//   ....[111]....
        /*080c*/ 	.word	0x0000db40
        /*0810*/ 	.word	0x00000000
        /*0814*/ 	.word	0x000000c0
        /*0818*/ 	.short	0x010a
        /*081a*/ 	.byte	0xff
	.zero		1


	//   ....[112]....
        /*081c*/ 	.word	0x0000dba0
        /*0820*/ 	.word	0x00000002
        /*0824*/ 	.word	0x000000d0
        /*0828*/ 	.short	0x010a
        /*082a*/ 	.byte	0xff
	.zero		1


	//   ....[113]....
        /*082c*/ 	.word	0x0000dbf0
        /*0830*/ 	.word	0x00000003
        /*0834*/ 	.word	0x000000c0
        /*0838*/ 	.short	0x010a
        /*083a*/ 	.byte	0xff
	.zero		1


	//   ....[114]....
        /*083c*/ 	.word	0x0000dc50
        /*0840*/ 	.word	0x00000004
        /*0844*/ 	.word	0x000000f0
        /*0848*/ 	.short	0x010a
        /*084a*/ 	.byte	0xff
	.zero		1


	//   ....[115]....
        /*084c*/ 	.word	0x0000dcb0
        /*0850*/ 	.word	0x00000003
        /*0854*/ 	.word	0x00000000
        /*0858*/ 	.short	0x010a
        /*085a*/ 	.byte	0xff
	.zero		1


	//   ....[116]....
        /*085c*/ 	.word	0x0000dd10
        /*0860*/ 	.word	0x00000002
        /*0864*/ 	.word	0x00000000
        /*0868*/ 	.short	0x010a
        /*086a*/ 	.byte	0xff
	.zero		1


	//   ....[117]....
        /*086c*/ 	.word	0x0000dd70
        /*0870*/ 	.word	0x00000002
        /*0874*/ 	.word	0x00000000
        /*0878*/ 	.short	0x010a
        /*087a*/ 	.byte	0xff
	.zero		1


	//   ....[118]....
        /*087c*/ 	.word	0x0000ddc0
        /*0880*/ 	.word	0x00000000
        /*0884*/ 	.word	0x000000c0
        /*0888*/ 	.short	0x010a
        /*088a*/ 	.byte	0xff
	.zero		1


	//   ....[119]....
        /*088c*/ 	.word	0x0000de20
        /*0890*/ 	.word	0x00000002
        /*0894*/ 	.word	0x000000b8
        /*0898*/ 	.short	0x010a
        /*089a*/ 	.byte	0xff
	.zero		1


	//   ....[120]....
        /*089c*/ 	.word	0x0000de80
        /*08a0*/ 	.word	0x00000000
        /*08a4*/ 	.word	0x00000090
        /*08a8*/ 	.short	0x010a
        /*08aa*/ 	.byte	0xff
	.zero		1


	//   ....[121]....
        /*08ac*/ 	.word	0x0000dee0
        /*08b0*/ 	.word	0x00000000
        /*08b4*/ 	.word	0x00000098
        /*08b8*/ 	.short	0x010a
        /*08ba*/ 	.byte	0xff
	.zero		1


	//   ....[122]....
        /*08bc*/ 	.word	0x0000df40
        /*08c0*/ 	.word	0x00000000
        /*08c4*/ 	.word	0x000000a0
        /*08c8*/ 	.short	0x010a
        /*08ca*/ 	.byte	0xff
	.zero		1


	//   ....[123]....
        /*08cc*/ 	.word	0x0000dfa0
        /*08d0*/ 	.word	0x00000002
        /*08d4*/ 	.word	0x000000a8
        /*08d8*/ 	.short	0x010a
        /*08da*/ 	.byte	0xff
	.zero		1


	//   ....[124]....
        /*08dc*/ 	.word	0x0000e000
        /*08e0*/ 	.word	0x00000002
        /*08e4*/ 	.word	0x00000090
        /*08e8*/ 	.short	0x010a
        /*08ea*/ 	.byte	0xff
	.zero		1


	//   ....[125]....
        /*08ec*/ 	.word	0x0000e060
        /*08f0*/ 	.word	0x00000002
        /*08f4*/ 	.word	0x00000098
        /*08f8*/ 	.short	0x010a
        /*08fa*/ 	.byte	0xff
	.zero		1


	//   ....[126]....
        /*08fc*/ 	.word	0x0000e0c0
        /*0900*/ 	.word	0x00000002
        /*0904*/ 	.word	0x000000a0
        /*0908*/ 	.short	0x010a
        /*090a*/ 	.byte	0xff
	.zero		1


	//   ....[127]....
        /*090c*/ 	.word	0x0000e120
        /*0910*/ 	.word	0x00000002
        /*0914*/ 	.word	0x000000c0
        /*0918*/ 	.short	0x010a
        /*091a*/ 	.byte	0xff
	.zero		1


	//   ....[128]....
        /*091c*/ 	.word	0x0000e170
        /*0920*/ 	.word	0x00000004
        /*0924*/ 	.word	0x00000070
        /*0928*/ 	.short	0x010a
        /*092a*/ 	.byte	0xff
	.zero		1


	//   ....[129]....
        /*092c*/ 	.word	0x0000e1c0
        /*0930*/ 	.word	0x000000de
        /*0934*/ 	.word	0x000000e0
        /*0938*/ 	.short	0x010a
        /*093a*/ 	.byte	0xff
	.zero		1


	//----- nvinfo : EIATTR_NUM_MBARRIERS
	.align		4
.L_52:
        /*093c*/ 	.byte	0x03, 0x38
        /*093e*/ 	.short	0x0024


	//----- nvinfo : EIATTR_EXIT_INSTR_OFFSETS
	.align		4
        /*0940*/ 	.byte	0x04, 0x1c
        /*0942*/ 	.short	(.L_54 - .L_53)


	//   ....[0]....
.L_53:
        /*0944*/ 	.word	0x000026f0


	//   ....[1]....
        /*0948*/ 	.word	0x00002c00


	//   ....[2]....
        /*094c*/ 	.word	0x00002c60


	//   ....[3]....
        /*0950*/ 	.word	0x00003970


	//   ....[4]....
        /*0954*/ 	.word	0x00004820


	//   ....[5]....
        /*0958*/ 	.word	0x00004860


	//   ....[6]....
        /*095c*/ 	.word	0x0000d6e0


	//----- nvinfo : EIATTR_MAX_THREADS
	.align		4
.L_54:
        /*0960*/ 	.byte	0x04, 0x05
        /*0962*/ 	.short	(.L_56 - .L_55)
.L_55:
        /*0964*/ 	.word	0x00000100
        /*0968*/ 	.word	0x00000001
        /*096c*/ 	.word	0x00000001


	//----- nvinfo : EIATTR_CRS_STACK_SIZE
	.align		4
.L_56:
        /*0970*/ 	.byte	0x04, 0x1e
        /*0972*/ 	.short	(.L_58 - .L_57)
.L_57:
        /*0974*/ 	.word	0x00000000


	//----- nvinfo : EIATTR_CBANK_PARAM_SIZE
	.align		4
.L_58:
        /*0978*/ 	.byte	0x03, 0x19
        /*097a*/ 	.short	0x0800


	//----- nvinfo : EIATTR_PARAM_CBANK
	.align		4
        /*097c*/ 	.byte	0x04, 0x0a
        /*097e*/ 	.short	(.L_60 - .L_59)
	.align		4
.L_59:
        /*0980*/ 	.word	index@(.nv.constant0._ZN7cutlass13device_kernelINS_4gemm6kernel13GemmUniversalIN4cute5tupleIJiiiiEEENS1_10collective13CollectiveMmaINS1_35MainloopSm100TmaUmmaWarpSpecializedILi7ELi2ELi2ENS5_IJNS4_1CILi1EEESB_SB_EEEEENS5_IJNSA_ILi128EEENSA_ILi256EEENSA_ILi64EEEEEENS_12float_e4m3_tENS5_IJlSB_lEEESI_SJ_NS4_8TiledMMAINS4_8MMA_AtomIJNS4_10MMA_TraitsINS4_19SM100_MMA_F8F6F4_SSEJSI_SI_fSE_SF_NS4_17integral_constantINS4_4UMMA5MajorELSQ_0EEESR_NSO_INSP_7ScaleInELSS_0EEEST_EEEEEENS4_6LayoutISC_NS5_IJNSA_ILi0EEESX_SX_EEEEENS5_IJNS4_10UnderscoreES10_S10_EEEEENS4_13SM90_TMA_LOADENS4_14ComposedLayoutINS4_7SwizzleILi2ELi4ELi3EEENS4_18smem_ptr_flag_bitsILi8EEENSW_INS5_IJNSA_ILi8EEESG_EEENS5_IJSG_SB_EEEEEEEvNS4_8identityES13_S1D_vS1E_EENS_8epilogue10collective18CollectiveEpilogueINS1G_23Sm100TmaWarpSpecializedILi4ELi2ELi64ELb0ELb0EEEJSH_NS5_IJNSW_ISE_SB_EENSW_ISG_SB_EEEEESI_SJ_SI_SJ_NS1G_6fusion15FusionCallbacksIS1K_NS1O_13LinCombEltActINS1G_6thread4SiLuESI_fSI_fLNS_15FloatRoundStyleE2EEESH_S1N_JEEENS4_5SM1004TMEM4LOAD26SM100_TMEM_LOAD_32dp32b64xES13_S1D_NS4_39AutoVectorizingCopyWithAssumedAlignmentILi128EEENS4_14SM90_TMA_STOREES1D_S21_S21_EEEvvEEEEvNT_6ParamsE)
        /*0984*/ 	.short	0x0380
        /*0986*/ 	.short	0x0800


	//----- nvinfo : EIATTR_SW_WAR
	.align		4
.L_60:
        /*0988*/ 	.byte	0x04, 0x36
        /*098a*/ 	.short	(.L_62 - .L_61)
.L_61:
        /*098c*/ 	.word	0x00000008
.L_62:


//--------------------- .nv.callgraph             --------------------------
	.section	.nv.callgraph,"",@"SHT_CUDA_CALLGRAPH"
	.align	4
	.sectionentsize	8
	.align		4
        /*0000*/ 	.word	0x00000000
	.align		4
        /*0004*/ 	.word	0xffffffff
	.align		4
        /*0008*/ 	.word	index@(_ZN7cutlass13device_kernelINS_4gemm6kernel13GemmUniversalIN4cute5tupleIJiiiiEEENS1_10collective13CollectiveMmaINS1_35MainloopSm100TmaUmmaWarpSpecializedILi7ELi2ELi2ENS5_IJNS4_1CILi1EEESB_SB_EEEEENS5_IJNSA_ILi128EEENSA_ILi256EEENSA_ILi64EEEEEENS_12float_e4m3_tENS5_IJlSB_lEEESI_SJ_NS4_8TiledMMAINS4_8MMA_AtomIJNS4_10MMA_TraitsINS4_19SM100_MMA_F8F6F4_SSEJSI_SI_fSE_SF_NS4_17integral_constantINS4_4UMMA5MajorELSQ_0EEESR_NSO_INSP_7ScaleInELSS_0EEEST_EEEEEENS4_6LayoutISC_NS5_IJNSA_ILi0EEESX_SX_EEEEENS5_IJNS4_10UnderscoreES10_S10_EEEEENS4_13SM90_TMA_LOADENS4_14ComposedLayoutINS4_7SwizzleILi2ELi4ELi3EEENS4_18smem_ptr_flag_bitsILi8EEENSW_INS5_IJNSA_ILi8EEESG_EEENS5_IJSG_SB_EEEEEEEvNS4_8identityES13_S1D_vS1E_EENS_8epilogue10collective18CollectiveEpilogueINS1G_23Sm100TmaWarpSpecializedILi4ELi2ELi64ELb0ELb0EEEJSH_NS5_IJNSW_ISE_SB_EENSW_ISG_SB_EEEEESI_SJ_SI_SJ_NS1G_6fusion15FusionCallbacksIS1K_NS1O_13LinCombEltActINS1G_6thread4SiLuESI_fSI_fLNS_15FloatRoundStyleE2EEESH_S1N_JEEENS4_5SM1004TMEM4LOAD26SM100_TMEM_LOAD_32dp32b64xES13_S1D_NS4_39AutoVectorizingCopyWithAssumedAlignmentILi128EEENS4_14SM90_TMA_STOREES1D_S21_S21_EEEvvEEEEvNT_6ParamsE)
	.align		4
        /*000c*/ 	.word	index@(__assertfail)
	.align		4
        /*0010*/ 	.word	0x00000000
	.align		4
        /*0014*/ 	.word	0xfffffffe
	.align		4
        /*0018*/ 	.word	0x00000000
	.align		4
        /*001c*/ 	.word	0xfffffffd
	.align		4
        /*0020*/ 	.word	0x00000000
	.align		4
        /*0024*/ 	.word	0xfffffffc


//--------------------- .nv.constant4             --------------------------
	.section	.nv.constant4,"a",@progbits
	.align	8
	.align		8
.nv.constant4:
        /*0000*/ 	.dword	__assertfail
	.align		8
        /*0008*/ 	.dword	__unnamed_1
	.align		8
        /*0010*/ 	.dword	__unnamed_2
	.align		8
        /*0018*/ 	.dword	__unnamed_3
	.align		8
        /*0020*/ 	.dword	_ZN39_INTERNAL_23f224d9_4_k_cu_2ca54123_35484cuda3std3__45__cpo5beginE
	.align		8
        /*0028*/ 	.dword	_ZN39_INTERNAL_23f224d9_4_k_cu_2ca54123_35484cuda3std3__45__cpo3endE
	.align		8
        /*0030*/ 	.dword	_ZN39_INTERNAL_23f224d9_4_k_cu_2ca54123_35484cuda3std3__45__cpo6cbeginE
	.align		8
        /*0038*/ 	.dword	_ZN39_INTERNAL_23f224d9_4_k_cu_2ca54123_35484cuda3std3__45__cpo4cendE
	.align		8
        /*0040*/ 	.dword	_ZN39_INTERNAL_23f224d9_4_k_cu_2ca54123_35484cuda3std3__441_GLOBAL__N__23f224d9_4_k_cu_2ca54123_35486ignoreE
	.align		8
        /*0048*/ 	.dword	_ZN39_INTERNAL_23f224d9_4_k_cu_2ca54123_35484cuda3std3__419piecewise_constructE
	.align		8
        /*0050*/ 	.dword	_ZN39_INTERNAL_23f224d9_4_k_cu_2ca54123_35484cuda3std3__48in_placeE
	.align		8
        /*0058*/ 	.dword	_ZN39_INTERNAL_23f224d9_4_k_cu_2ca54123_35484cuda3std6ranges3__45__cpo4swapE
	.align		8
        /*0060*/ 	.dword	_ZN39_INTERNAL_23f224d9_4_k_cu_2ca54123_35484cuda3std6ranges3__45__cpo9iter_moveE
	.align		8
        /*0068*/ 	.dword	_ZN39_INTERNAL_23f224d9_4_k_cu_2ca54123_35484cute7productE
	.align		8
        /*0070*/ 	.dword	_ZN39_INTERNAL_23f224d9_4_k_cu_2ca54123_35484cute1_E
	.align		8
        /*0078*/ 	.dword	$str$25
	.align		8
        /*0080*/ 	.dword	$str$26
	.align		8
        /*0088*/ 	.dword	$str$27
	.align		8
        /*0090*/ 	.dword	$str$28


//--------------------- .text._ZN7cutlass13device_kernelINS_4gemm6kernel13GemmUniversalIN4cute5tupleIJiiiiEEENS1_10collective13CollectiveMmaINS1_35MainloopSm100TmaUmmaWarpSpecializedILi7ELi2ELi2ENS5_IJNS4_1CILi1EEESB_SB_EEEEENS5_IJNSA_ILi128EEENSA_ILi256EEENSA_ILi64EEEEEENS_12float_e4m3_tENS5_IJlSB_lEEESI_SJ_NS4_8TiledMMAINS4_8MMA_AtomIJNS4_10MMA_TraitsINS4_19SM100_MMA_F8F6F4_SSEJSI_SI_fSE_SF_NS4_17integral_constantINS4_4UMMA5MajorELSQ_0EEESR_NSO_INSP_7ScaleInELSS_0EEEST_EEEEEENS4_6LayoutISC_NS5_IJNSA_ILi0EEESX_SX_EEEEENS5_IJNS4_10UnderscoreES10_S10_EEEEENS4_13SM90_TMA_LOADENS4_14ComposedLayoutINS4_7SwizzleILi2ELi4ELi3EEENS4_18smem_ptr_flag_bitsILi8EEENSW_INS5_IJNSA_ILi8EEESG_EEENS5_IJSG_SB_EEEEEEEvNS4_8identityES13_S1D_vS1E_EENS_8epilogue10collective18CollectiveEpilogueINS1G_23Sm100TmaWarpSpecializedILi4ELi2ELi64ELb0ELb0EEEJSH_NS5_IJNSW_ISE_SB_EENSW_ISG_SB_EEEEESI_SJ_SI_SJ_NS1G_6fusion15FusionCallbacksIS1K_NS1O_13LinCombEltActINS1G_6thread4SiLuESI_fSI_fLNS_15FloatRoundStyleE2EEESH_S1N_JEEENS4_5SM1004TMEM4LOAD26SM100_TMEM_LOAD_32dp32b64xES13_S1D_NS4_39AutoVectorizingCopyWithAssumedAlignmentILi128EEENS4_14SM90_TMA_STOREES1D_S21_S21_EEEvvEEEEvNT_6ParamsE --------------------------
	.section	.text._ZN7cutlass13device_kernelINS_4gemm6kernel13GemmUniversalIN4cute5tupleIJiiiiEEENS1_10collective13CollectiveMmaINS1_35MainloopSm100TmaUmmaWarpSpecializedILi7ELi2ELi2ENS5_IJNS4_1CILi1EEESB_SB_EEEEENS5_IJNSA_ILi128EEENSA_ILi256EEENSA_ILi64EEEEEENS_12float_e4m3_tENS5_IJlSB_lEEESI_SJ_NS4_8TiledMMAINS4_8MMA_AtomIJNS4_10MMA_TraitsINS4_19SM100_MMA_F8F6F4_SSEJSI_SI_fSE_SF_NS4_17integral_constantINS4_4UMMA5MajorELSQ_0EEESR_NSO_INSP_7ScaleInELSS_0EEEST_EEEEEENS4_6LayoutISC_NS5_IJNSA_ILi0EEESX_SX_EEEEENS5_IJNS4_10UnderscoreES10_S10_EEEEENS4_13SM90_TMA_LOADENS4_14ComposedLayoutINS4_7SwizzleILi2ELi4ELi3EEENS4_18smem_ptr_flag_bitsILi8EEENSW_INS5_IJNSA_ILi8EEESG_EEENS5_IJSG_SB_EEEEEEEvNS4_8identityES13_S1D_vS1E_EENS_8epilogue10collective18CollectiveEpilogueINS1G_23Sm100TmaWarpSpecializedILi4ELi2ELi64ELb0ELb0EEEJSH_NS5_IJNSW_ISE_SB_EENSW_ISG_SB_EEEEESI_SJ_SI_SJ_NS1G_6fusion15FusionCallbacksIS1K_NS1O_13LinCombEltActINS1G_6thread4SiLuESI_fSI_fLNS_15FloatRoundStyleE2EEESH_S1N_JEEENS4_5SM1004TMEM4LOAD26SM100_TMEM_LOAD_32dp32b64xES13_S1D_NS4_39AutoVectorizingCopyWithAssumedAlignmentILi128EEENS4_14SM90_TMA_STOREES1D_S21_S21_EEEvvEEEEvNT_6ParamsE,"ax",@progbits
	.align	128
.text._ZN7cutlass13device_kernelINS_4gemm6kernel13GemmUniversalIN4cute5tupleIJiiiiEEENS1_10collective13CollectiveMmaINS1_35MainloopSm100TmaUmmaWarpSpecializedILi7ELi2ELi2ENS5_IJNS4_1CILi1EEESB_SB_EEEEENS5_IJNSA_ILi128EEENSA_ILi256EEENSA_ILi64EEEEEENS_12float_e4m3_tENS5_IJlSB_lEEESI_SJ_NS4_8TiledMMAINS4_8MMA_AtomIJNS4_10MMA_TraitsINS4_19SM100_MMA_F8F6F4_SSEJSI_SI_fSE_SF_NS4_17integral_constantINS4_4UMMA5MajorELSQ_0EEESR_NSO_INSP_7ScaleInELSS_0EEEST_EEEEEENS4_6LayoutISC_NS5_IJNSA_ILi0EEESX_SX_EEEEENS5_IJNS4_10UnderscoreES10_S10_EEEEENS4_13SM90_TMA_LOADENS4_14ComposedLayoutINS4_7SwizzleILi2ELi4ELi3EEENS4_18smem_ptr_flag_bitsILi8EEENSW_INS5_IJNSA_ILi8EEESG_EEENS5_IJSG_SB_EEEEEEEvNS4_8identityES13_S1D_vS1E_EENS_8epilogue10collective18CollectiveEpilogueINS1G_23Sm100TmaWarpSpecializedILi4ELi2ELi64ELb0ELb0EEEJSH_NS5_IJNSW_ISE_SB_EENSW_ISG_SB_EEEEESI_SJ_SI_SJ_NS1G_6fusion15FusionCallbacksIS1K_NS1O_13LinCombEltActINS1G_6thread4SiLuESI_fSI_fLNS_15FloatRoundStyleE2EEESH_S1N_JEEENS4_5SM1004TMEM4LOAD26SM100_TMEM_LOAD_32dp32b64xES13_S1D_NS4_39AutoVectorizingCopyWithAssumedAlignmentILi128EEENS4_14SM90_TMA_STOREES1D_S21_S21_EEEvvEEEEvNT_6ParamsE:
        .type           _ZN7cutlass13device_kernelINS_4gemm6kernel13GemmUniversalIN4cute5tupleIJiiiiEEENS1_10collective13CollectiveMmaINS1_35MainloopSm100TmaUmmaWarpSpecializedILi7ELi2ELi2ENS5_IJNS4_1CILi1EEESB_SB_EEEEENS5_IJNSA_ILi128EEENSA_ILi256EEENSA_ILi64EEEEEENS_12float_e4m3_tENS5_IJlSB_lEEESI_SJ_NS4_8TiledMMAINS4_8MMA_AtomIJNS4_10MMA_TraitsINS4_19SM100_MMA_F8F6F4_SSEJSI_SI_fSE_SF_NS4_17integral_constantINS4_4UMMA5MajorELSQ_0EEESR_NSO_INSP_7ScaleInELSS_0EEEST_EEEEEENS4_6LayoutISC_NS5_IJNSA_ILi0EEESX_SX_EEEEENS5_IJNS4_10UnderscoreES10_S10_EEEEENS4_13SM90_TMA_LOADENS4_14ComposedLayoutINS4_7SwizzleILi2ELi4ELi3EEENS4_18smem_ptr_flag_bitsILi8EEENSW_INS5_IJNSA_ILi8EEESG_EEENS5_IJSG_SB_EEEEEEEvNS4_8identityES13_S1D_vS1E_EENS_8epilogue10collective18CollectiveEpilogueINS1G_23Sm100TmaWarpSpecializedILi4ELi2ELi64ELb0ELb0EEEJSH_NS5_IJNSW_ISE_SB_EENSW_ISG_SB_EEEEESI_SJ_SI_SJ_NS1G_6fusion15FusionCallbacksIS1K_NS1O_13LinCombEltActINS1G_6thread4SiLuESI_fSI_fLNS_15FloatRoundStyleE2EEESH_S1N_JEEENS4_5SM1004TMEM4LOAD26SM100_TMEM_LOAD_32dp32b64xES13_S1D_NS4_39AutoVectorizingCopyWithAssumedAlignmentILi128EEENS4_14SM90_TMA_STOREES1D_S21_S21_EEEvvEEEEvNT_6ParamsE,@function
        .size           _ZN7cutlass13device_kernelINS_4gemm6kernel13GemmUniversalIN4cute5tupleIJiiiiEEENS1_10collective13CollectiveMmaINS1_35MainloopSm100TmaUmmaWarpSpecializedILi7ELi2ELi2ENS5_IJNS4_1CILi1EEESB_SB_EEEEENS5_IJNSA_ILi128EEENSA_ILi256EEENSA_ILi64EEEEEENS_12float_e4m3_tENS5_IJlSB_lEEESI_SJ_NS4_8TiledMMAINS4_8MMA_AtomIJNS4_10MMA_TraitsINS4_19SM100_MMA_F8F6F4_SSEJSI_SI_fSE_SF_NS4_17integral_constantINS4_4UMMA5MajorELSQ_0EEESR_NSO_INSP_7ScaleInELSS_0EEEST_EEEEEENS4_6LayoutISC_NS5_IJNSA_ILi0EEESX_SX_EEEEENS5_IJNS4_10UnderscoreES10_S10_EEEEENS4_13SM90_TMA_LOADENS4_14ComposedLayoutINS4_7SwizzleILi2ELi4ELi3EEENS4_18smem_ptr_flag_bitsILi8EEENSW_INS5_IJNSA_ILi8EEESG_EEENS5_IJSG_SB_EEEEEEEvNS4_8identityES13_S1D_vS1E_EENS_8epilogue10collective18CollectiveEpilogueINS1G_23Sm100TmaWarpSpecializedILi4ELi2ELi64ELb0ELb0EEEJSH_NS5_IJNSW_ISE_SB_EENSW_ISG_SB_EEEEESI_SJ_SI_SJ_NS1G_6fusion15FusionCallbacksIS1K_NS1O_13LinCombEltActINS1G_6thread4SiLuESI_fSI_fLNS_15FloatRoundStyleE2EEESH_S1N_JEEENS4_5SM1004TMEM4LOAD26SM100_TMEM_LOAD_32dp32b64xES13_S1D_NS4_39AutoVectorizingCopyWithAssumedAlignmentILi128EEENS4_14SM90_TMA_STOREES1D_S21_S21_EEEvvEEEEvNT_6ParamsE,(.L_x_354 - _ZN7cutlass13device_kernelINS_4gemm6kernel13GemmUniversalIN4cute5tupleIJiiiiEEENS1_10collective13CollectiveMmaINS1_35MainloopSm100TmaUmmaWarpSpecializedILi7ELi2ELi2ENS5_IJNS4_1CILi1EEESB_SB_EEEEENS5_IJNSA_ILi128EEENSA_ILi256EEENSA_ILi64EEEEEENS_12float_e4m3_tENS5_IJlSB_lEEESI_SJ_NS4_8TiledMMAINS4_8MMA_AtomIJNS4_10MMA_TraitsINS4_19SM100_MMA_F8F6F4_SSEJSI_SI_fSE_SF_NS4_17integral_constantINS4_4UMMA5MajorELSQ_0EEESR_NSO_INSP_7ScaleInELSS_0EEEST_EEEEEENS4_6LayoutISC_NS5_IJNSA_ILi0EEESX_SX_EEEEENS5_IJNS4_10UnderscoreES10_S10_EEEEENS4_13SM90_TMA_LOADENS4_14ComposedLayoutINS4_7SwizzleILi2ELi4ELi3EEENS4_18smem_ptr_flag_bitsILi8EEENSW_INS5_IJNSA_ILi8EEESG_EEENS5_IJSG_SB_EEEEEEEvNS4_8identityES13_S1D_vS1E_EENS_8epilogue10collective18CollectiveEpilogueINS1G_23Sm100TmaWarpSpecializedILi4ELi2ELi64ELb0ELb0EEEJSH_NS5_IJNSW_ISE_SB_EENSW_ISG_SB_EEEEESI_SJ_SI_SJ_NS1G_6fusion15FusionCallbacksIS1K_NS1O_13LinCombEltActINS1G_6thread4SiLuESI_fSI_fLNS_15FloatRoundStyleE2EEESH_S1N_JEEENS4_5SM1004TMEM4LOAD26SM100_TMEM_LOAD_32dp32b64xES13_S1D_NS4_39AutoVectorizingCopyWithAssumedAlignmentILi128EEENS4_14SM90_TMA_STOREES1D_S21_S21_EEEvvEEEEvNT_6ParamsE)
        .other          _ZN7cutlass13device_kernelINS_4gemm6kernel13GemmUniversalIN4cute5tupleIJiiiiEEENS1_10collective13CollectiveMmaINS1_35MainloopSm100TmaUmmaWarpSpecializedILi7ELi2ELi2ENS5_IJNS4_1CILi1EEESB_SB_EEEEENS5_IJNSA_ILi128EEENSA_ILi256EEENSA_ILi64EEEEEENS_12float_e4m3_tENS5_IJlSB_lEEESI_SJ_NS4_8TiledMMAINS4_8MMA_AtomIJNS4_10MMA_TraitsINS4_19SM100_MMA_F8F6F4_SSEJSI_SI_fSE_SF_NS4_17integral_constantINS4_4UMMA5MajorELSQ_0EEESR_NSO_INSP_7ScaleInELSS_0EEEST_EEEEEENS4_6LayoutISC_NS5_IJNSA_ILi0EEESX_SX_EEEEENS5_IJNS4_10UnderscoreES10_S10_EEEEENS4_13SM90_TMA_LOADENS4_14ComposedLayoutINS4_7SwizzleILi2ELi4ELi3EEENS4_18smem_ptr_flag_bitsILi8EEENSW_INS5_IJNSA_ILi8EEESG_EEENS5_IJSG_SB_EEEEEEEvNS4_8identityES13_S1D_vS1E_EENS_8epilogue10collective18CollectiveEpilogueINS1G_23Sm100TmaWarpSpecializedILi4ELi2ELi64ELb0ELb0EEEJSH_NS5_IJNSW_ISE_SB_EENSW_ISG_SB_EEEEESI_SJ_SI_SJ_NS1G_6fusion15FusionCallbacksIS1K_NS1O_13LinCombEltActINS1G_6thread4SiLuESI_fSI_fLNS_15FloatRoundStyleE2EEESH_S1N_JEEENS4_5SM1004TMEM4LOAD26SM100_TMEM_LOAD_32dp32b64xES13_S1D_NS4_39AutoVectorizingCopyWithAssumedAlignmentILi128EEENS4_14SM90_TMA_STOREES1D_S21_S21_EEEvvEEEEvNT_6ParamsE,@"STO_CUDA_ENTRY STV_DEFAULT"
_ZN7cutlass13device_kernelINS_4gemm6kernel13GemmUniversalIN4cute5tupleIJiiiiEEENS1_10collective13CollectiveMmaINS1_35MainloopSm100TmaUmmaWarpSpecializedILi7ELi2ELi2ENS5_IJNS4_1CILi1EEESB_SB_EEEEENS5_IJNSA_ILi128EEENSA_ILi256EEENSA_ILi64EEEEEENS_12float_e4m3_tENS5_IJlSB_lEEESI_SJ_NS4_8TiledMMAINS4_8MMA_AtomIJNS4_10MMA_TraitsINS4_19SM100_MMA_F8F6F4_SSEJSI_SI_fSE_SF_NS4_17integral_constantINS4_4UMMA5MajorELSQ_0EEESR_NSO_INSP_7ScaleInELSS_0EEEST_EEEEEENS4_6LayoutISC_NS5_IJNSA_ILi0EEESX_SX_EEEEENS5_IJNS4_10UnderscoreES10_S10_EEEEENS4_13SM90_TMA_LOADENS4_14ComposedLayoutINS4_7SwizzleILi2ELi4ELi3EEENS4_18smem_ptr_flag_bitsILi8EEENSW_INS5_IJNSA_ILi8EEESG_EEENS5_IJSG_SB_EEEEEEEvNS4_8identityES13_S1D_vS1E_EENS_8epilogue10collective18CollectiveEpilogueINS1G_23Sm100TmaWarpSpecializedILi4ELi2ELi64ELb0ELb0EEEJSH_NS5_IJNSW_ISE_SB_EENSW_ISG_SB_EEEEESI_SJ_SI_SJ_NS1G_6fusion15FusionCallbacksIS1K_NS1O_13LinCombEltActINS1G_6thread4SiLuESI_fSI_fLNS_15FloatRoundStyleE2EEESH_S1N_JEEENS4_5SM1004TMEM4LOAD26SM100_TMEM_LOAD_32dp32b64xES13_S1D_NS4_39AutoVectorizingCopyWithAssumedAlignmentILi128EEENS4_14SM90_TMA_STOREES1D_S21_S21_EEEvvEEEEvNT_6ParamsE:
[----:B------:R-:W1:Y:S01]  /*0000*/  LDC R1, c[0x0][0x37c] ;  /* 0x0000df00ff017b82 */ /* 0x000e620000000800 */
[----:B------:R-:W2:Y:S01]  /*0010*/  S2R R13, SR_TID.X ;  /* 0x00000000000d7919 */ /* 0x000ea20000002100 */
[----:B------:R-:W3:Y:S01]  /*0020*/  LDCU.64 UR8, c[0x0][0x890] ;  /* 0x00011200ff0877ac */ /* 0x000ee20008000a00 */
[----:B-1----:R-:W-:Y:S01]  /*0030*/  VIADD R1, R1, 0xfffffff0 ;  /* 0xfffffff001017836 */ /* 0x002fe20000000000 */
[----:B------:R-:W-:Y:S02]  /*0040*/  PRMT R251, RZ, 0x7610, R251 ;  /* 0x00007610fffb7816 */ /* 0x000fe400000000fb */
[----:B------:R-:W-:Y:S01]  /*0050*/  ELECT P5, URZ, PT ;  /* 0x0000000000ff782f */ /* 0x000fe200038a0000 */
[----:B------:R-:W1:Y:S01]  /*0060*/  LDCU.64 UR42, c[0x0][0x358] ;  /* 0x00006b00ff2a77ac */ /* 0x000e620008000a00 */
[----:B---3--:R-:W-:-:S04]  /*0070*/  UISETP.NE.U32.AND UP2, UPT, UR8, URZ, UPT ;  /* 0x000000ff0800728c */ /* 0x008fc8000bf45070 */
[----:B------:R-:W-:Y:S01]  /*0080*/  UISETP.NE.AND.EX UP2, UPT, UR9, URZ, UPT, UP2 ;  /* 0x000000ff0900728c */ /* 0x000fe2000bf45320 */
[----:B--2---:R-:W-:-:S05]  /*0090*/  SHF.R.U32.HI R4, RZ, 0x5, R13 ;  /* 0x00000005ff047819 */ /* 0x004fca000001160d */
[----:B------:R-:W2:Y:S02]  /*00a0*/  SHFL.IDX PT, R0, R4, RZ, 0x1f ;  /* 0x00001fff04007589 */ /* 0x000ea400000e0000 */
[----:B--2---:R-:W-:Y:S01]  /*00b0*/  R2UR UR4, R0 ;  /* 0x00000000000472ca */ /* 0x004fe200000e0000 */
[----:B-1----:R-:W-:Y:S05]  /*00c0*/  BRA.U UP2, `(.L_x_0) ;  /* 0x00000001022c7547 */ /* 0x002fea000b800000 */
[----:B------:R-:W1:Y:S02]  /*00d0*/  LDCU.64 UR6, c[0x0][0x888] ;  /* 0x00011100ff0677ac */ /* 0x000e640008000a00 */
[----:B-1----:R-:W-:-:S04]  /*00e0*/  UISETP.NE.U32.AND UP0, UPT, UR6, URZ, UPT ;  /* 0x000000ff0600728c */ /* 0x002fc8000bf05070 */
[----:B------:R-:W-:-:S09]  /*00f0*/  UISETP.NE.AND.EX UP0, UPT, UR7, URZ, UPT, UP0 ;  /* 0x000000ff0700728c */ /* 0x000fd2000bf05300 */
[----:B------:R-:W-:Y:S05]  /*0100*/  BRA.U !UP0, `(.L_x_1) ;  /* 0x0000000108107547 */ /* 0x000fea000b800000 */
[----:B------:R-:W1:Y:S02]  /*0110*/  LDC.64 R2, c[0x0][0x888] ;  /* 0x00022200ff027b82 */ /* 0x000e640000000a00 */
[----:B-1----:R1:W5:Y:S01]  /*0120*/  LDG.E R175, desc[UR42][R2.64] ;  /* 0x0000002a02af7981 */ /* 0x002362000c1e1900 */
[----:B------:R-:W-:Y:S01]  /*0130*/  HFMA2 R251, -RZ, RZ, 0, 5.9604644775390625e-08 ;  /* 0x00000001fffb7431 */ /* 0x000fe200000001ff */
[----:B------:R-:W-:Y:S05]  /*0140*/  BRA `(.L_x_0) ;  /* 0x00000000000c7947 */ /* 0x000fea0003800000 */
.L_x_1:
[----:B------:R-:W1:Y:S01]  /*0150*/  LDCU UR5, c[0x0][0x880] ;  /* 0x00011000ff0577ac */ /* 0x000e620008000800 */
[----:B------:R-:W-:Y:S01]  /*0160*/  HFMA2 R251, -RZ, RZ, 0, 5.9604644775390625e-08 ;  /* 0x00000001fffb7431 */ /* 0x000fe200000001ff */
[----:B-1----:R-:W-:Y:S02]  /*0170*/  MOV R175, UR5 ;  /* 0x0000000500af7c02 */ /* 0x002fe40008000f00 */
.L_x_0:
[----:B------:R-:W2:Y:S02]  /*0180*/  LDCU.64 UR6, c[0x0][0x8b0] ;  /* 0x00011600ff0677ac */ /* 0x000ea40008000a00 */
[----:B--2---:R-:W-:-:S04]  /*0190*/  UISETP.NE.U32.AND UP0, UPT, UR6, URZ, UPT ;  /* 0x000000ff0600728c */ /* 0x004fc8000bf05070 */
[----:B------:R-:W-:-:S09]  /*01a0*/  UISETP.NE.AND.EX UP0, UPT, UR7, URZ, UPT, UP0 ;  /* 0x000000ff0700728c */ /* 0x000fd2000bf05300 */
[----:B------:R-:W-:Y:S05]  /*01b0*/  BRA.U UP0, `(.L_x_2) ;  /* 0x0000000100247547 */ /* 0x000fea000b800000 */
[----:B------:R-:W2:Y:S02]  /*01c0*/  LDCU.64 UR6, c[0x0][0x8a8] ;  /* 0x00011500ff0677ac */ /* 0x000ea40008000a00 */
[----:B--2---:R-:W-:-:S04]  /*01d0*/  UISETP.NE.U32.AND UP0, UPT, UR6, URZ, UPT ;  /* 0x000000ff0600728c */ /* 0x004fc8000bf05070 */
[----:B------:R-:W-:-:S09]  /*01e0*/  UISETP.NE.AND.EX UP0, UPT, UR7, URZ, UPT, UP0 ;  /* 0x000000ff0700728c */ /* 0x000fd2000bf05300 */
[----:B------:R-:W-:Y:S05]  /*01f0*/  BRA.U !UP0, `(.L_x_3) ;  /* 0x00000001080c7547 */ /* 0x000fea000b800000 */
[----:B------:R-:W2:Y:S02]  /*0200*/  LDC.64 R104, c[0x0][0x8a8] ;  /* 0x00022a00ff687b82 */ /* 0x000ea40000000a00 */
[----:B--2---:R2:W5:Y:S01]  /*0210*/  LDG.E R104, desc[UR42][R104.64] ;  /* 0x0000002a68687981 */ /* 0x004562000c1e1900 */
[----:B------:R-:W-:Y:S05]  /*0220*/  BRA `(.L_x_2) ;  /* 0x0000000000087947 */ /* 0x000fea0003800000 */
.L_x_3:
[----:B------:R-:W2:Y:S02]  /*0230*/  LDCU UR5, c[0x0][0x8a0] ;  /* 0x00011400ff0577ac */ /* 0x000ea40008000800 */
[----:B--2---:R-:W-:Y:S02]  /*0240*/  MOV R104, UR5 ;  /* 0x0000000500687c02 */ /* 0x004fe40008000f00 */
.L_x_2:
[----:B------:R-:W-:Y:S01]  /*0250*/  IMAD.U32 R11, RZ, RZ, UR4 ;  /* 0x00000004ff0b7e24 */ /* 0x000fe2000f8e00ff */
[----:B------:R-:W-:Y:S04]  /*0260*/  BSSY.RECONVERGENT B0, `(.L_x_4) ;  /* 0x000000c000007945 */ /* 0x000fe80003800200 */
[C---:B------:R-:W-:Y:S02]  /*0270*/  ISETP.NE.OR P1, PT, R11.reuse, 0x1, !P5 ;  /* 0x000000010b00780c */ /* 0x040fe40006f25670 */
[----:B------:R-:W-:-:S11]  /*0280*/  ISETP.NE.OR P0, PT, R11, 0x3, !P5 ;  /* 0x000000030b00780c */ /* 0x000fd60006f05670 */
[----:B------:R-:W-:Y:S05]  /*0290*/  @P1 BRA `(.L_x_5) ;  /* 0x0000000000201947 */ /* 0x000fea0003800000 */
[----:B------:R-:W3:Y:S02]  /*02a0*/  LDCU.64 UR6, c[0x0][0x348] ;  /* 0x00006900ff0677ac */ /* 0x000ee40008000a00 */
[----:B---3--:R-:W-:Y:S02]  /*02b0*/  UIADD3 UR10, UP1, UPT, UR6, 0x80, URZ ;  /* 0x00000080060a7890 */ /* 0x008fe4000ff3e0ff */
[----:B------:R-:W-:Y:S02]  /*02c0*/  UIADD3 UR6, UP0, UPT, UR6, 0x180, URZ ;  /* 0x0000018006067890 */ /* 0x000fe4000ff1e0ff */
[----:B------:R-:W-:Y:S02]  /*02d0*/  UIADD3.X UR11, UPT, UPT, URZ, UR7, URZ, UP1, !UPT ;  /* 0x00000007ff0b7290 */ /* 0x000fe40008ffe4ff */
[----:B------:R-:W-:-:S07]  /*02e0*/  UIADD3.X UR7, UPT, UPT, URZ, UR7, URZ, UP0, !UPT ;  /* 0x00000007ff077290 */ /* 0x000fce00087fe4ff */
[----:B------:R3:W-:Y:S02]  /*02f0*/  UTMACCTL.PF [UR10] ;  /* 0x000000000a0079b9 */ /* 0x0007e40008040000 */
[----:B------:R3:W-:Y:S02]  /*0300*/  UTMACCTL.PF [UR6] ;  /* 0x00000000060079b9 */ /* 0x0007e40008040000 */
[----:B---3--:R-:W-:Y:S01]  /*0310*/  NOP ;  /* 0x0000000000007918 */ /* 0x008fe20000000000 */
.L_x_5:
[----:B------:R-:W-:Y:S05]  /*0320*/  BSYNC.RECONVERGENT B0 ;  /* 0x0000000000007941 */ /* 0x000fea0003800200 */
.L_x_4:
[----:B------:R-:W-:Y:S04]  /*0330*/  BSSY.RECONVERGENT B0, `(.L_x_6) ;  /* 0x000000a000007945 */ /* 0x000fe80003800200 */
        /* <DEDUP_REMOVED lines=9> */
.L_x_7:
[----:B------:R-:W-:Y:S05]  /*03d0*/  BSYNC.RECONVERGENT B0 ;  /* 0x0000000000007941 */ /* 0x000fea0003800200 */
.L_x_6:
[----:B------:R-:W3:Y:S01]  /*03e0*/  LDCU.64 UR6, c[0x0][0x888] ;  /* 0x00011100ff0677ac */ /* 0x000ee20008000a00 */
[----:B------:R-:W-:Y:S02]  /*03f0*/  UISETP.EQ.U32.AND UP1, UPT, UR8, URZ, UPT ;  /* 0x000000ff0800728c */ /* 0x000fe4000bf22070 */
[----:B------:R-:W-:Y:S02]  /*0400*/  UPLOP3.LUT UP3, UPT, UPT, UPT, UPT, 0x40, 0x4 ;  /* 0x000000000004789c */ /* 0x000fe40003f6e870 */
[----:B---3--:R-:W-:-:S04]  /*0410*/  UISETP.NE.U32.AND UP0, UPT, UR6, URZ, UPT ;  /* 0x000000ff0600728c */ /* 0x008fc8000bf05070 */
[----:B------:R-:W-:-:S04]  /*0420*/  UISETP.NE.AND.EX UP0, UPT, UR7, URZ, UPT, UP0 ;  /* 0x000000ff0700728c */ /* 0x000fc8000bf05300 */
[----:B------:R-:W-:-:S04]  /*0430*/  UISETP.EQ.OR.EX UP4, UPT, UR9, URZ, !UP0, UP1 ;  /* 0x000000ff0900728c */ /* 0x000fc8000c782710 */
[----:B------:R-:W-:-:S05]  /*0440*/  UP2UR UR53, UPR, URZ, 0x10 ;  /* 0x00000010ff357883 */ /* 0x000fca0008000000 */
[----:B------:R-:W-:Y:S07]  /*0450*/  BRA.U !UP4, `(.L_x_8) ;  /* 0x000000010c147547 */ /* 0x000fee000b800000 */
[----:B------:R-:W-:Y:S01]  /*0460*/  PLOP3.LUT P1, PT, PT, PT, UP2, 0x80, 0x8 ;  /* 0x000000000008781c */ /* 0x000fe20003f2f028 */
[----:B------:R-:W-:-:S12]  /*0470*/  UPLOP3.LUT UP3, UPT, UPT, UPT, UP0, 0x40, 0x4 ;  /* 0x000000000004789c */ /* 0x000fd80003f6e800 */
[----:B-----5:R-:W-:-:S13]  /*0480*/  @!P1 FSETP.EQ.AND P0, PT, R175, RZ, PT ;  /* 0x000000ffaf00920b */ /* 0x020fda0003f02000 */
[----:B------:R-:W-:Y:S01]  /*0490*/  @!P1 VOTEU.ANY UP1, P0 ;  /* 0x0000000000ff9886 */ /* 0x000fe20000020100 */
[----:B------:R-:W-:-:S11]  /*04a0*/  @!UP2 UPLOP3.LUT UP3, UPT, UPT, UPT, UP1, 0x80, 0x8 ;  /* 0x000000000008a89c */ /* 0x000fd60003f6f010 */
.L_x_8:
[----:B------:R-:W3:Y:S01]  /*04b0*/  SHFL.IDX PT, R0, R4, RZ, 0x1f ;  /* 0x00001fff04007589 */ /* 0x000ee200000e0000 */
[----:B------:R-:W-:-:S04]  /*04c0*/  UISETP.NE.AND UP1, UPT, UR4, 0x2, UPT ;  /* 0x000000020400788c */ /* 0x000fc8000bf25270 */
[----:B------:R-:W-:Y:S01]  /*04d0*/  USEL UR6, URZ, 0x1, UP1 ;  /* 0x00000001ff067887 */ /* 0x000fe20008800000 */
[----:B---3--:R-:W-:-:S13]  /*04e0*/  ISETP.NE.AND P0, PT, R0, RZ, PT ;  /* 0x000000ff0000720c */ /* 0x008fda0003f05270 */
[----:B------:R-:W-:Y:S05]  /*04f0*/  @P0 BRA `(.L_x_9) ;  /* 0x0000000000600947 */ /* 0x000fea0003800000 */
[----:B------:R-:W3:Y:S01]  /*0500*/  S2UR UR7, SR_CgaCtaId ;  /* 0x00000000000779c3 */ /* 0x000ee20000008800 */
[----:B------:R-:W-:Y:S01]  /*0510*/  UMOV UR8, 0x400 ;  /* 0x0000040000087882 */ /* 0x000fe20000000000 */
[----:B------:R-:W-:Y:S01]  /*0520*/  UMOV UR5, 0x1 ;  /* 0x0000000100057882 */ /* 0x000fe20000000000 */
[----:B------:R-:W-:Y:S01]  /*0530*/  ELECT P0, URZ, PT ;  /* 0x0000000000ff782f */ /* 0x000fe20003800000 */
[----:B---3--:R-:W-:Y:S02]  /*0540*/  ULEA UR7, UR7, UR8, 0x18 ;  /* 0x0000000807077291 */ /* 0x008fe4000f8ec0ff */
[----:B------:R-:W-:-:S04]  /*0550*/  UIADD3 UR8, UPT, UPT, -UR5, 0x100000, URZ ;  /* 0x0010000005087890 */ /* 0x000fc8000fffe1ff */
[----:B------:R-:W-:Y:S02]  /*0560*/  USHF.L.U32 UR9, UR8, 0xb, URZ ;  /* 0x0000000b08097899 */ /* 0x000fe400080006ff */
[----:B------:R-:W-:Y:S01]  /*0570*/  USHF.L.U32 UR8, UR8, 0x1, URZ ;  /* 0x0000000108087899 */ /* 0x000fe200080006ff */
[----:B------:R-:W3:Y:S11]  /*0580*/  FENCE.VIEW.ASYNC.S ;  /* 0x00000000000073c6 */ /* 0x000ef60000000000 */
[----:B---3--:R3:W4:Y:S01]  /*0590*/  SYNCS.EXCH.64 URZ, [UR7], UR8 ;  /* 0x0000000807ff75b2 */ /* 0x0087220008000100 */
[----:B------:R3:W1:Y:S01]  /*05a0*/  SYNCS.EXCH.64 URZ, [UR7+0x38], UR8 ;  /* 0x0000380807ff75b2 */ /* 0x0006620008000100 */
        /* <DEDUP_REMOVED lines=11> */
[----:B------:R3:W1:Y:S02]  /*0660*/  SYNCS.EXCH.64 URZ, [UR7+0x68], UR8 ;  /* 0x0000680807ff75b2 */ /* 0x0006640008000100 */
[----:B---3--:R-:W-:Y:S01]  /*0670*/  NOP ;  /* 0x0000000000007918 */ /* 0x008fe20000000000 */
.L_x_9:
[----:B------:R-:W3:Y:S01]  /*0680*/  SHFL.IDX PT, R0, R4, RZ, 0x1f ;  /* 0x00001fff04007589 */ /* 0x000ee200000e0000 */
[----:B------:R-:W-:Y:S01]  /*0690*/  NOP ;  /* 0x0000000000007918 */ /* 0x000fe20000000000 */
[----:B---3--:R-:W-:-:S13]  /*06a0*/  ISETP.NE.AND P0, PT, R0, 0x1, PT ;  /* 0x000000010000780c */ /* 0x008fda0003f05270 */
[----:B------:R-:W-:Y:S05]  /*06b0*/  @P0 BRA `(.L_x_10) ;  /* 0x0000000000580947 */ /* 0x000fea0003800000 */
[----:B------:R-:W3:Y:S01]  /*06c0*/  S2UR UR8, SR_CgaCtaId ;  /* 0x00000000000879c3 */ /* 0x000ee20000008800 */
[----:B------:R-:W-:Y:S01]  /*06d0*/  UMOV UR9, 0x400 ;  /* 0x0000040000097882 */ /* 0x000fe20000000000 */
[----:B------:R-:W-:Y:S01]  /*06e0*/  UMOV UR7, 0x20 ;  /* 0x0000002000077882 */ /* 0x000fe20000000000 */
[----:B------:R-:W-:Y:S01]  /*06f0*/  UMOV UR5, 0x80 ;  /* 0x0000008000057882 */ /* 0x000fe20000000000 */
[----:B------:R-:W-:-:S04]  /*0700*/  UIADD3 UR10, UPT, UPT, -UR7, 0x100000, URZ ;  /* 0x00100000070a7890 */ /* 0x000fc8000fffe1ff */
[----:B------:R-:W-:Y:S02]  /*0710*/  USHF.L.U32 UR11, UR10, 0xb, URZ ;  /* 0x0000000b0a0b7899 */ /* 0x000fe400080006ff */
[----:B------:R-:W-:Y:S02]  /*0720*/  USHF.L.U32 UR10, UR10, 0x1, URZ ;  /* 0x000000010a0a7899 */ /* 0x000fe400080006ff */
[----:B------:R-:W-:-:S04]  /*0730*/  UIADD3 UR12, UPT, UPT, -UR5, 0x100000, URZ ;  /* 0x00100000050c7890 */ /* 0x000fc8000fffe1ff */
[----:B------:R-:W-:Y:S02]  /*0740*/  USHF.L.U32 UR13, UR12, 0xb, URZ ;  /* 0x0000000b0c0d7899 */ /* 0x000fe400080006ff */
[----:B------:R-:W-:Y:S01]  /*0750*/  USHF.L.U32 UR12, UR12, 0x1, URZ ;  /* 0x000000010c0c7899 */ /* 0x000fe200080006ff */
[----:B------:R-:W-:Y:S01]  /*0760*/  ELECT P0, URZ, PT ;  /* 0x0000000000ff782f */ /* 0x000fe20003800000 */
[----:B---3--:R-:W-:Y:S01]  /*0770*/  ULEA UR8, UR8, UR9, 0x18 ;  /* 0x0000000908087291 */ /* 0x008fe2000f8ec0ff */
[----:B------:R-:W3:Y:S11]  /*0780*/  FENCE.VIEW.ASYNC.S ;  /* 0x00000000000073c6 */ /* 0x000ef60000000000 */
[----:B---3--:R3:W1:Y:S01]  /*0790*/  SYNCS.EXCH.64 URZ, [UR8+0x70], UR10 ;  /* 0x0000700a08ff75b2 */ /* 0x0086620008000100 */
[----:B------:R3:W1:Y:S01]  /*07a0*/  SYNCS.EXCH.64 URZ, [UR8+0x90], UR12 ;  /* 0x0000900c08ff75b2 */ /* 0x0006620008000100 */
[----:B------:R3:W1:Y:S01]  /*07b0*/  SYNCS.EXCH.64 URZ, [UR8+0x78], UR10 ;  /* 0x0000780a08ff75b2 */ /* 0x0006620008000100 */
[----:B------:R3:W1:Y:S01]  /*07c0*/  SYNCS.EXCH.64 URZ, [UR8+0x98], UR12 ;  /* 0x0000980c08ff75b2 */ /* 0x0006620008000100 */
[----:B------:R3:W1:Y:S01]  /*07d0*/  SYNCS.EXCH.64 URZ, [UR8+0x80], UR10 ;  /* 0x0000800a08ff75b2 */ /* 0x0006620008000100 */
[----:B------:R3:W1:Y:S01]  /*07e0*/  SYNCS.EXCH.64 URZ, [UR8+0xa0], UR12 ;  /* 0x0000a00c08ff75b2 */ /* 0x0006620008000100 */
[----:B------:R3:W1:Y:S01]  /*07f0*/  SYNCS.EXCH.64 URZ, [UR8+0x88], UR10 ;  /* 0x0000880a08ff75b2 */ /* 0x0006620008000100 */
[----:B------:R3:W1:Y:S01]  /*0800*/  SYNCS.EXCH.64 URZ, [UR8+0xa8], UR12 ;  /* 0x0000a80c08ff75b2 */ /* 0x0006620008000100 */
[----:B------:R-:W-:Y:S01]  /*0810*/  NOP ;  /* 0x0000000000007918 */ /* 0x000fe20000000000 */
.L_x_10:
[----:B------:R-:W2:Y:S01]  /*0820*/  SHFL.IDX PT, R0, R4, RZ, 0x1f ;  /* 0x00001fff04007589 */ /* 0x000ea200000e0000 */
[----:B------:R-:W-:Y:S01]  /*0830*/  NOP ;  /* 0x0000000000007918 */ /* 0x000fe20000000000 */
[----:B--2---:R-:W-:-:S13]  /*0840*/  ISETP.NE.AND P0, PT, R0, 0x3, PT ;  /* 0x000000030000780c */ /* 0x004fda0003f05270 */
[----:B------:R-:W-:Y:S05]  /*0850*/  @P0 BRA `(.L_x_11) ;  /* 0x0000000000300947 */ /* 0x000fea0003800000 */
[----:B------:R-:W2:Y:S01]  /*0860*/  S2UR UR7, SR_CgaCtaId ;  /* 0x00000000000779c3 */ /* 0x000ea20000008800 */
[----:B---3--:R-:W-:Y:S01]  /*0870*/  UMOV UR8, 0x400 ;  /* 0x0000040000087882 */ /* 0x008fe20000000000 */
[----:B------:R-:W-:Y:S01]  /*0880*/  UMOV UR5, 0x20 ;  /* 0x0000002000057882 */ /* 0x000fe20000000000 */
[----:B------:R-:W-:Y:S01]  /*0890*/  ELECT P0, URZ, PT ;  /* 0x0000000000ff782f */ /* 0x000fe20003800000 */
[----:B--2---:R-:W-:Y:S02]  /*08a0*/  ULEA UR7, UR7, UR8, 0x18 ;  /* 0x0000000807077291 */ /* 0x004fe4000f8ec0ff */
[----:B------:R-:W-:-:S04]  /*08b0*/  UIADD3 UR8, UPT, UPT, -UR5, 0x100000, URZ ;  /* 0x0010000005087890 */ /* 0x000fc8000fffe1ff */
[----:B------:R-:W-:Y:S02]  /*08c0*/  USHF.L.U32 UR9, UR8, 0xb, URZ ;  /* 0x0000000b08097899 */ /* 0x000fe400080006ff */
[----:B------:R-:W-:Y:S01]  /*08d0*/  USHF.L.U32 UR8, UR8, 0x1, URZ ;  /* 0x0000000108087899 */ /* 0x000fe200080006ff */
[----:B------:R-:W2:Y:S11]  /*08e0*/  FENCE.VIEW.ASYNC.S ;  /* 0x00000000000073c6 */ /* 0x000eb60000000000 */
[----:B--2---:R2:W3:Y:S01]  /*08f0*/  SYNCS.EXCH.64 URZ, [UR7+0xb0], UR8 ;  /* 0x0000b00807ff75b2 */ /* 0x0044e20008000100 */
[----:B------:R2:W1:Y:S01]  /*0900*/  SYNCS.EXCH.64 URZ, [UR7+0xb8], UR8 ;  /* 0x0000b80807ff75b2 */ /* 0x0004620008000100 */
[----:B------:R-:W-:Y:S01]  /*0910*/  NOP ;  /* 0x0000000000007918 */ /* 0x000fe20000000000 */
.L_x_11:
[----:B------:R-:W4:Y:S01]  /*0920*/  SHFL.IDX PT, R0, R4, RZ, 0x1f ;  /* 0x00001fff04007589 */ /* 0x000f2200000e0000 */
[----:B------:R-:W-:Y:S01]  /*0930*/  NOP ;  /* 0x0000000000007918 */ /* 0x000fe20000000000 */
[----:B----4-:R-:W-:-:S13]  /*0940*/  ISETP.NE.AND P0, PT, R0, 0x4, PT ;  /* 0x000000040000780c */ /* 0x010fda0003f05270 */
[----:B------:R-:W-:Y:S05]  /*0950*/  @P0 BRA `(.L_x_12) ;  /* 0x00000000004c0947 */ /* 0x000fea0003800000 */
[----:B--2---:R-:W2:Y:S01]  /*0960*/  S2UR UR7, SR_CgaCtaId ;  /* 0x00000000000779c3 */ /* 0x004ea20000008800 */
[----:B------:R-:W-:Y:S01]  /*0970*/  UMOV UR9, 0xe0 ;  /* 0x000000e000097882 */ /* 0x000fe20000000000 */
[----:B---3--:R-:W-:Y:S01]  /*0980*/  UMOV UR8, 0x400 ;  /* 0x0000040000087882 */ /* 0x008fe20000000000 */
[----:B------:R-:W-:Y:S01]  /*0990*/  USEL UR9, UR9, 0x100, UP3 ;  /* 0x0000010009097887 */ /* 0x000fe20009800000 */
[----:B------:R-:W-:Y:S01]  /*09a0*/  UMOV UR5, 0x1 ;  /* 0x0000000100057882 */ /* 0x000fe20000000000 */
[----:B------:R-:W-:Y:S01]  /*09b0*/  ELECT P0, URZ, PT ;  /* 0x0000000000ff782f */ /* 0x000fe20003800000 */
[----:B------:R-:W-:-:S04]  /*09c0*/  UIADD3 UR10, UPT, UPT, -UR5, 0x100000, URZ ;  /* 0x00100000050a7890 */ /* 0x000fc8000fffe1ff */
[----:B------:R-:W-:Y:S02]  /*09d0*/  USHF.L.U32 UR11, UR10, 0xb, URZ ;  /* 0x0000000b0a0b7899 */ /* 0x000fe400080006ff */
[----:B------:R-:W-:Y:S02]  /*09e0*/  USHF.L.U32 UR10, UR10, 0x1, URZ ;  /* 0x000000010a0a7899 */ /* 0x000fe400080006ff */
[----:B--2---:R-:W-:Y:S02]  /*09f0*/  ULEA UR7, UR7, UR8, 0x18 ;  /* 0x0000000807077291 */ /* 0x004fe4000f8ec0ff */
[----:B------:R-:W-:-:S04]  /*0a00*/  UIADD3 UR8, UPT, UPT, -UR9, 0x100000, URZ ;  /* 0x0010000009087890 */ /* 0x000fc8000fffe1ff */
[----:B------:R-:W-:Y:S02]  /*0a10*/  USHF.L.U32 UR9, UR8, 0xb, URZ ;  /* 0x0000000b08097899 */ /* 0x000fe400080006ff */
[----:B------:R-:W-:Y:S01]  /*0a20*/  USHF.L.U32 UR8, UR8, 0x1, URZ ;  /* 0x0000000108087899 */ /* 0x000fe200080006ff */
[----:B------:R-:W2:Y:S03]  /*0a30*/  FENCE.VIEW.ASYNC.S ;  /* 0x00000000000073c6 */ /* 0x000ea60000000000 */
[----:B--2---:R4:W2:Y:S08]  /*0a40*/  SYNCS.EXCH.64 URZ, [UR7+0xc0], UR10 ;  /* 0x0000c00a07ff75b2 */ /* 0x0048b00008000100 */
[----:B------:R4:W3:Y:S01]  /*0a50*/  SYNCS.EXCH.64 URZ, [UR7+0xd0], UR8 ;  /* 0x0000d00807ff75b2 */ /* 0x0008e20008000100 */
[----:B------:R4:W1:Y:S01]  /*0a60*/  SYNCS.EXCH.64 URZ, [UR7+0xc8], UR10 ;  /* 0x0000c80a07ff75b2 */ /* 0x0008620008000100 */
[----:B------:R4:W1:Y:S02]  /*0a70*/  SYNCS.EXCH.64 URZ, [UR7+0xd8], UR8 ;  /* 0x0000d80807ff75b2 */ /* 0x0008640008000100 */
[----:B----4-:R-:W-:Y:S01]  /*0a80*/  NOP ;  /* 0x0000000000007918 */ /* 0x010fe20000000000 */
.L_x_12:
[----:B------:R-:W4:Y:S01]  /*0a90*/  SHFL.IDX PT, R0, R4, RZ, 0x1f ;  /* 0x00001fff04007589 */ /* 0x000f2200000e0000 */
[----:B------:R-:W-:Y:S01]  /*0aa0*/  NOP ;  /* 0x0000000000007918 */ /* 0x000fe20000000000 */
[----:B----4-:R-:W-:-:S13]  /*0ab0*/  ISETP.NE.AND P0, PT, R0, 0x5, PT ;  /* 0x000000050000780c */ /* 0x010fda0003f05270 */
[----:B------:R-:W-:Y:S05]  /*0ac0*/  @P0 BRA `(.L_x_13) ;  /* 0x0000000000480947 */ /* 0x000fea0003800000 */
[----:B--23--:R-:W2:Y:S01]  /*0ad0*/  S2UR UR8, SR_CgaCtaId ;  /* 0x00000000000879c3 */ /* 0x00cea20000008800 */
        /* <DEDUP_REMOVED lines=10> */
[----:B--2---:R-:W-:Y:S01]  /*0b80*/  ULEA UR8, UR8, UR9, 0x18 ;  /* 0x0000000908087291 */ /* 0x004fe2000f8ec0ff */
[----:B------:R-:W2:Y:S11]  /*0b90*/  FENCE.VIEW.ASYNC.S ;  /* 0x00000000000073c6 */ /* 0x000eb60000000000 */
[----:B--2---:R4:W2:Y:S01]  /*0ba0*/  SYNCS.EXCH.64 URZ, [UR8+0xe0], UR10 ;  /* 0x0000e00a08ff75b2 */ /* 0x0048a20008000100 */
[----:B------:R4:W3:Y:S01]  /*0bb0*/  SYNCS.EXCH.64 URZ, [UR8+0xf0], UR12 ;  /* 0x0000f00c08ff75b2 */ /* 0x0008e20008000100 */
[----:B------:R4:W1:Y:S01]  /*0bc0*/  SYNCS.EXCH.64 URZ, [UR8+0xe8], UR10 ;  /* 0x0000e80a08ff75b2 */ /* 0x0008620008000100 */
[----:B------:R4:W1:Y:S02]  /*0bd0*/  SYNCS.EXCH.64 URZ, [UR8+0xf8], UR12 ;  /* 0x0000f80c08ff75b2 */ /* 0x0008640008000100 */
[----:B----4-:R-:W-:Y:S01]  /*0be0*/  NOP ;  /* 0x0000000000007918 */ /* 0x010fe20000000000 */
.L_x_13:
[----:B------:R-:W4:Y:S01]  /*0bf0*/  SHFL.IDX PT, R0, R4, RZ, 0x1f ;  /* 0x00001fff04007589 */ /* 0x000f2200000e0000 */
[----:B------:R-:W-:Y:S01]  /*0c00*/  NOP ;  /* 0x0000000000007918 */ /* 0x000fe20000000000 */
[----:B----4-:R-:W-:-:S13]  /*0c10*/  ISETP.NE.AND P0, PT, R0, 0x3, PT ;  /* 0x000000030000780c */ /* 0x010fda0003f05270 */
[----:B------:R-:W-:Y:S05]  /*0c20*/  @P0 BRA `(.L_x_14) ;  /* 0x0000000000380947 */ /* 0x000fea0003800000 */
[----:B--2---:R-:W2:Y:S01]  /*0c30*/  S2UR UR7, SR_CgaCtaId ;  /* 0x00000000000779c3 */ /* 0x004ea20000008800 */
        /* <DEDUP_REMOVED lines=8> */
[----:B--2---:R4:W2:Y:S01]  /*0cc0*/  SYNCS.EXCH.64 URZ, [UR7+0x100], UR8 ;  /* 0x0001000807ff75b2 */ /* 0x0048a20008000100 */
[----:B------:R4:W3:Y:S01]  /*0cd0*/  SYNCS.EXCH.64 URZ, [UR7+0x110], UR8 ;  /* 0x0001100807ff75b2 */ /* 0x0008e20008000100 */
[----:B------:R4:W1:Y:S01]  /*0ce0*/  SYNCS.EXCH.64 URZ, [UR7+0x108], UR8 ;  /* 0x0001080807ff75b2 */ /* 0x0008620008000100 */
[----:B------:R4:W1:Y:S02]  /*0cf0*/  SYNCS.EXCH.64 URZ, [UR7+0x118], UR8 ;  /* 0x0001180807ff75b2 */ /* 0x0008640008000100 */
[----:B----4-:R-:W-:Y:S01]  /*0d00*/  NOP ;  /* 0x0000000000007918 */ /* 0x010fe20000000000 */
.L_x_14:
[----:B--2---:R-:W2:Y:S01]  /*0d10*/  S2UR UR9, SR_CTAID.X ;  /* 0x00000000000979c3 */ /* 0x004ea20000002500 */
[----:B------:R-:W-:-:S05]  /*0d20*/  CS2R.32 R19, SR_CgaSize ;  /* 0x0000000000137805 */ /* 0x000fca0000008a00 */
[----:B------:R-:W-:-:S05]  /*0d30*/  IMAD R19, R19, -0xa0, RZ ;  /* 0xffffff6013137824 */ /* 0x000fca00078e02ff */
[----:B---3--:R-:W-:-:S14]  /*0d40*/  R2UR UR8, R19 ;  /* 0x00000000130872ca */ /* 0x008fdc00000e0000 */
[----:B------:R-:W3:Y:S01]  /*0d50*/  LDCU UR8, c[0x0][UR8+0x2b0] ;  /* 0x00005600080877ac */ /* 0x000ee20008000800 */
[----:B------:R-:W-:Y:S01]  /*0d60*/  NOP ;  /* 0x0000000000007918 */ /* 0x000fe20000000000 */
[----:B------:R-:W-:-:S05]  /*0d70*/  CS2R.32 R19, SR_CgaSize ;  /* 0x0000000000137805 */ /* 0x000fca0000008a00 */
[----:B------:R-:W-:-:S05]  /*0d80*/  IMAD R19, R19, -0xa0, RZ ;  /* 0xffffff6013137824 */ /* 0x000fca00078e02ff */
[----:B------:R-:W-:-:S14]  /*0d90*/  R2UR UR5, R19 ;  /* 0x00000000130572ca */ /* 0x000fdc00000e0000 */
[----:B------:R-:W4:Y:S01]  /*0da0*/  LDCU UR5, c[0x0][UR5+0x2b4] ;  /* 0x00005680050577ac */ /* 0x000f220008000800 */
[----:B------:R-:W1:Y:S08]  /*0db0*/  S2UR UR7, SR_CTAID.Y ;  /* 0x00000000000779c3 */ /* 0x000e700000002600 */
[----:B------:R-:W4:Y:S01]  /*0dc0*/  LDC R12, c[0x0][0xb24] ;  /* 0x0002c900ff0c7b82 */ /* 0x000f220000000800 */
[----:B--2---:R-:W-:-:S07]  /*0dd0*/  I2FP.F32.U32 R0, UR9 ;  /* 0x0000000900007c45 */ /* 0x004fce0008201000 */
[----:B------:R-:W2:Y:S01]  /*0de0*/  S2UR UR36, SR_CTAID.Z ;  /* 0x00000000002479c3 */ /* 0x000ea20000002700 */
[----:B------:R-:W-:Y:S02]  /*0df0*/  IMAD.U32 R19, RZ, RZ, UR9 ;  /* 0x00000009ff137e24 */ /* 0x000fe4000f8e00ff */
[----:B---3--:R-:W-:Y:S01]  /*0e00*/  FMUL R0, R0, UR8 ;  /* 0x0000000800007c20 */ /* 0x008fe20008400000 */
[----:B------:R-:W-:-:S05]  /*0e10*/  CS2R.32 R18, SR_CgaSize ;  /* 0x0000000000127805 */ /* 0x000fca0000008a00 */
[----:B------:R-:W-:-:S05]  /*0e20*/  IMAD R18, R18, -0xa0, RZ ;  /* 0xffffff6012127824 */ /* 0x000fca00078e02ff */
[----:B------:R-:W-:-:S14]  /*0e30*/  R2UR UR8, R18 ;  /* 0x00000000120872ca */ /* 0x000fdc00000e0000 */
[----:B------:R-:W3:Y:S01]  /*0e40*/  LDCU UR8, c[0x0][UR8+0x2a0] ;  /* 0x00005400080877ac */ /* 0x000ee20008000800 */
[----:B-1----:R-:W-:Y:S01]  /*0e50*/  I2FP.F32.U32 R3, UR7 ;  /* 0x0000000700037c45 */ /* 0x002fe20008201000 */
[----:B------:R1:W2:Y:S01]  /*0e60*/  F2I.U32.TRUNC.NTZ R2, R0 ;  /* 0x0000000000027305 */ /* 0x0002a2000020f000 */
[----:B------:R-:W-:Y:S01]  /*0e70*/  IMAD.U32 R18, RZ, RZ, UR7 ;  /* 0x00000007ff127e24 */ /* 0x000fe2000f8e00ff */
[----:B------:R-:W-:Y:S01]  /*0e80*/  BAR.SYNC.DEFER_BLOCKING 0x0 ;  /* 0x0000000000007b1d */ /* 0x000fe20000010000 */
[----:B----4-:R-:W-:Y:S01]  /*0e90*/  ISETP.GE.AND P0, PT, R12, 0x1, PT ;  /* 0x000000010c00780c */ /* 0x010fe20003f06270 */
[----:B-1----:R-:W-:Y:S01]  /*0ea0*/  FMUL R0, R3, UR5 ;  /* 0x0000000503007c20 */ /* 0x002fe20008400000 */
[----:B------:R-:W-:-:S06]  /*0eb0*/  RPCMOV.32 Rpc.LO, R3 ;  /* 0x0000000300007352 */ /* 0x000fcc0000000000 */
[----:B------:R-:W-:-:S05]  /*0ec0*/  CS2R.32 R3, SR_CgaSize ;  /* 0x0000000000037805 */ /* 0x000fca0000008a00 */
[----:B------:R-:W-:-:S05]  /*0ed0*/  IMAD R3, R3, -0xa0, RZ ;  /* 0xffffff6003037824 */ /* 0x000fca00078e02ff */
[----:B------:R-:W-:Y:S02]  /*0ee0*/  R2UR UR5, R3 ;  /* 0x00000000030572ca */ /* 0x000fe400000e0000 */
[----:B------:R-:W-:-:S12]  /*0ef0*/  RPCMOV.32 R3, Rpc.LO ;  /* 0x0000000000037353 */ /* 0x000fd80000000000 */
[----:B------:R-:W1:Y:S01]  /*0f00*/  LDCU UR5, c[0x0][UR5+0x2a4] ;  /* 0x00005480050577ac */ /* 0x000e620008000800 */
[----:B--2---:R-:W-:Y:S01]  /*0f10*/  R2UR UR40, R2 ;  /* 0x00000000022872ca */ /* 0x004fe200000e0000 */
[----:B------:R-:W2:-:S12]  /*0f20*/  F2I.U32.TRUNC.NTZ R0, R0 ;  /* 0x0000000000007305 */ /* 0x000e98000020f000 */
[----:B------:R-:W-:-:S04]  /*0f30*/  UIADD3 UR40, UPT, UPT, -UR40, URZ, URZ ;  /* 0x000000ff28287290 */ /* 0x000fc8000fffe1ff */
[----:B---3--:R-:W-:Y:S01]  /*0f40*/  UIMAD UR40, UR8, UR40, UR9 ;  /* 0x00000028082872a4 */ /* 0x008fe2000f8e0209 */
[----:B--2---:R-:W-:-:S13]  /*0f50*/  R2UR UR39, R0 ;  /* 0x00000000002772ca */ /* 0x004fda00000e0000 */
[----:B------:R-:W-:-:S04]  /*0f60*/  UIADD3 UR39, UPT, UPT, -UR39, URZ, URZ ;  /* 0x000000ff27277290 */ /* 0x000fc8000fffe1ff */
[----:B-1----:R-:W-:Y:S01]  /*0f70*/  UIMAD UR39, UR5, UR39, UR7 ;  /* 0x00000027052772a4 */ /* 0x002fe2000f8e0207 */
[----:B------:R-:W-:Y:S11]  /*0f80*/  @!P0 BRA `(.L_x_15) ;  /* 0x0000000000b88947 */ /* 0x000ff60003800000 */
[----:B------:R-:W1:Y:S01]  /*0f90*/  LDC.64 R8, c[0x0][0xb18] ;  /* 0x0002c600ff087b82 */ /* 0x000e620000000a00 */
[----:B------:R-:W-:-:S07]  /*0fa0*/  ISETP.NE.AND P0, PT, R12, 0x1, PT ;  /* 0x000000010c00780c */ /* 0x000fce0003f05270 */
[----:B------:R-:W2:Y:S08]  /*0fb0*/  LDC R15, c[0x0][0xb0c] ;  /* 0x0002c300ff0f7b82 */ /* 0x000eb00000000800 */
[----:B------:R-:W3:Y:S08]  /*0fc0*/  LDC R3, c[0x0][0x370] ;  /* 0x0000dc00ff037b82 */ /* 0x000ef00000000800 */
[----:B------:R-:W4:Y:S01]  /*0fd0*/  LDC R0, c[0x0][0x374] ;  /* 0x0000dd00ff007b82 */ /* 0x000f220000000800 */
[----:B-1----:R-:W-:-:S07]  /*0fe0*/  ISETP.NE.AND P1, PT, R8, 0x1, PT ;  /* 0x000000010800780c */ /* 0x002fce0003f25270 */
[----:B------:R-:W3:Y:S01]  /*0ff0*/  LDC.64 R6, c[0x0][0xb10] ;  /* 0x0002c400ff067b82 */ /* 0x000ee20000000a00 */
[----:B--2---:R-:W-:-:S07]  /*1000*/  ISETP.NE.AND P2, PT, R15, 0x1, PT ;  /* 0x000000010f00780c */ /* 0x004fce0003f45270 */
[----:B------:R-:W1:Y:S08]  /*1010*/  LDC R14, c[0x0][0xb20] ;  /* 0x0002c800ff0e7b82 */ /* 0x000e700000000800 */
[----:B------:R-:W2:Y:S01]  /*1020*/  LDC.64 R4, c[0x0][0xb28] ;  /* 0x0002ca00ff047b82 */ /* 0x000ea20000000a00 */
[----:B----4-:R-:W-:-:S04]  /*1030*/  IMAD.HI.U32 R2, R0, R9, RZ ;  /* 0x0000000900027227 */ /* 0x010fc800078e00ff */
[----:B------:R-:W-:-:S04]  /*1040*/  IMAD.HI.U32 R9, R18, R9, RZ ;  /* 0x0000000912097227 */ /* 0x000fc800078e00ff */
[----:B---3--:R-:W-:-:S04]  /*1050*/  IMAD.HI.U32 R10, R3, R6, RZ ;  /* 0x00000006030a7227 */ /* 0x008fc800078e00ff */
[----:B------:R-:W-:Y:S01]  /*1060*/  IMAD.HI.U32 R6, R19, R6, RZ ;  /* 0x0000000613067227 */ /* 0x000fe200078e00ff */
[-C--:B------:R-:W-:Y:S02]  /*1070*/  @P2 SHF.R.U32.HI R3, RZ, R7.reuse, R10 ;  /* 0x00000007ff032219 */ /* 0x080fe4000001160a */
[-C--:B-1----:R-:W-:Y:S02]  /*1080*/  @P1 SHF.R.U32.HI R0, RZ, R14.reuse, R2 ;  /* 0x0000000eff001219 */ /* 0x082fe40000011602 */
[----:B------:R-:W-:Y:S02]  /*1090*/  SHF.R.U32.HI R9, RZ, R14, R9 ;  /* 0x0000000eff097219 */ /* 0x000fe40000011609 */
[----:B------:R-:W-:Y:S01]  /*10a0*/  SHF.R.U32.HI R7, RZ, R7, R6 ;  /* 0x00000007ff077219 */ /* 0x000fe20000011606 */
[----:B--2---:R-:W-:-:S04]  /*10b0*/  IMAD.HI.U32 R10, R0, R4, RZ ;  /* 0x00000004000a7227 */ /* 0x004fc800078e00ff */
[----:B------:R-:W-:Y:S01]  /*10c0*/  IMAD.HI.U32 R2, R3, R4, RZ ;  /* 0x0000000403027227 */ /* 0x000fe200078e00ff */
[----:B------:R-:W-:-:S04]  /*10d0*/  @P0 SHF.R.U32.HI R0, RZ, R5, R10 ;  /* 0x00000005ff000219 */ /* 0x000fc8000001160a */
[----:B------:R-:W-:Y:S01]  /*10e0*/  @P0 SHF.R.U32.HI R3, RZ, R5, R2 ;  /* 0x00000005ff030219 */ /* 0x000fe20000011602 */
[-C--:B------:R-:W-:Y:S01]  /*10f0*/  IMAD R6, R0, R12.reuse, RZ ;  /* 0x0000000c00067224 */ /* 0x080fe200078e02ff */
[----:B------:R-:W-:Y:S02]  /*1100*/  SEL R0, R18, R9, !P1 ;  /* 0x0000000912007207 */ /* 0x000fe40004800000 */
[----:B------:R-:W-:Y:S01]  /*1110*/  SEL R2, R19, R7, !P2 ;  /* 0x0000000713027207 */ /* 0x000fe20005000000 */
[----:B------:R-:W-:Y:S01]  /*1120*/  IMAD R7, R3, R12, RZ ;  /* 0x0000000c03077224 */ /* 0x000fe200078e02ff */
[C---:B------:R-:W-:Y:S01]  /*1130*/  ISETP.GE.AND P1, PT, R0.reuse, R6, PT ;  /* 0x000000060000720c */ /* 0x040fe20003f26270 */
[----:B------:R-:W-:-:S03]  /*1140*/  IMAD.HI.U32 R6, R0, R4, RZ ;  /* 0x0000000400067227 */ /* 0x000fc600078e00ff */
[----:B------:R-:W-:Y:S02]  /*1150*/  ISETP.GE.OR P1, PT, R2, R7, P1 ;  /* 0x000000070200720c */ /* 0x000fe40000f26670 */
[----:B------:R-:W-:-:S04]  /*1160*/  SHF.R.U32.HI R6, RZ, R5, R6 ;  /* 0x00000005ff067219 */ /* 0x000fc80000011606 */
[----:B------:R-:W-:-:S04]  /*1170*/  SEL R6, R0, R6, !P0 ;  /* 0x0000000600067207 */ /* 0x000fc80004000000 */
[----:B------:R-:W-:-:S03]  /*1180*/  IADD3 R7, PT, PT, -R6, RZ, RZ ;  /* 0x000000ff06077210 */ /* 0x000fc60007ffe1ff */
[----:B------:R-:W-:-:S05]  /*1190*/  @!P1 IMAD.HI.U32 R4, R2, R4, RZ ;  /* 0x0000000402049227 */ /* 0x000fca00078e00ff */
[----:B------:R-:W-:Y:S01]  /*11a0*/  @!P1 SHF.R.U32.HI R4, RZ, R5, R4 ;  /* 0x00000005ff049219 */ /* 0x000fe20000011604 */
[----:B------:R-:W-:Y:S01]  /*11b0*/  IMAD R5, R12, R7, R0 ;  /* 0x000000070c057224 */ /* 0x000fe200078e0200 */
[----:B------:R-:W-:Y:S02]  /*11c0*/  IADD3 R7, PT, PT, -R0, RZ, RZ ;  /* 0x000000ff00077210 */ /* 0x000fe40007ffe1ff */
[----:B------:R-:W-:-:S03]  /*11d0*/  @!P1 SEL R4, R2, R4, !P0 ;  /* 0x0000000402049207 */ /* 0x000fc60004000000 */
[----:B------:R-:W-:Y:S02]  /*11e0*/  IMAD R18, R8, R7, R18 ;  /* 0x0000000708127224 */ /* 0x000fe400078e0212 */
[--C-:B------:R-:W-:Y:S02]  /*11f0*/  @!P1 IMAD.IADD R6, R6, 0x1, -R4.reuse ;  /* 0x0000000106069824 */ /* 0x100fe400078e0a04 */
[----:B------:R-:W-:Y:S01]  /*1200*/  @!P1 IMAD R4, R5, R3, R4 ;  /* 0x0000000305049224 */ /* 0x000fe200078e0204 */
[----:B------:R-:W-:Y:S01]  /*1210*/  IADD3 R3, PT, PT, -R2, RZ, RZ ;  /* 0x000000ff02037210 */ /* 0x000fe20007ffe1ff */
[----:B------:R-:W-:Y:S02]  /*1220*/  @!P1 IMAD R0, R6, R12, R2 ;  /* 0x0000000c06009224 */ /* 0x000fe400078e0202 */
[----:B------:R-:W-:Y:S02]  /*1230*/  @!P1 IMAD.MOV.U32 R2, RZ, RZ, R4 ;  /* 0x000000ffff029224 */ /* 0x000fe400078e0004 */
[----:B------:R-:W-:-:S02]  /*1240*/  IMAD R19, R15, R3, R19 ;  /* 0x000000030f137224 */ /* 0x000fc400078e0213 */
[----:B------:R-:W-:Y:S02]  /*1250*/  IMAD R18, R0, R8, R18 ;  /* 0x0000000800127224 */ /* 0x000fe400078e0212 */
[----:B------:R-:W-:Y:S02]  /*1260*/  IMAD R19, R2, R15, R19 ;  /* 0x0000000f02137224 */ /* 0x000fe400078e0213 */
.L_x_15:
[----:B------:R-:W1:Y:S01]  /*1270*/  LDCU UR5, c[0x0][0xb30] ;  /* 0x00016600ff0577ac */ /* 0x000e620008000800 */
[----:B------:R-:W2:Y:S01]  /*1280*/  S2UR UR38, SR_CgaCtaId ;  /* 0x00000000002679c3 */ /* 0x000ea20000008800 */
[----:B-1----:R-:W-:-:S09]  /*1290*/  UISETP.NE.AND UP1, UPT, UR5, 0x1, UPT ;  /* 0x000000010500788c */ /* 0x002fd2000bf25270 */
[----:B--2---:R-:W-:Y:S05]  /*12a0*/  BRA.U UP1, `(.L_x_16) ;  /* 0x0000000101407547 */ /* 0x004fea000b800000 */
[----:B------:R-:W1:Y:S08]  /*12b0*/  LDC.64 R2, c[0x0][0xb10] ;  /* 0x0002c400ff027b82 */ /* 0x000e700000000a00 */
[----:B------:R-:W2:Y:S08]  /*12c0*/  LDC.64 R4, c[0x0][0xb18] ;  /* 0x0002c600ff047b82 */ /* 0x000eb00000000a00 */
[----:B------:R-:W3:Y:S08]  /*12d0*/  LDC R7, c[0x0][0xb20] ;  /* 0x0002c800ff077b82 */ /* 0x000ef00000000800 */
[----:B------:R-:W4:Y:S01]  /*12e0*/  LDC R6, c[0x0][0xb0c] ;  /* 0x0002c300ff067b82 */ /* 0x000f220000000800 */
[----:B-1----:R-:W-:-:S05]  /*12f0*/  IMAD.HI.U32 R2, R19, R2, RZ ;  /* 0x0000000213027227 */ /* 0x002fca00078e00ff */
[----:B------:R-:W-:Y:S01]  /*1300*/  SHF.R.U32.HI R2, RZ, R3, R2 ;  /* 0x00000003ff027219 */ /* 0x000fe20000011602 */
[----:B--2---:R-:W-:Y:S01]  /*1310*/  IMAD.HI.U32 R0, R18, R5, RZ ;  /* 0x0000000512007227 */ /* 0x004fe200078e00ff */
[----:B------:R-:W-:-:S04]  /*1320*/  ISETP.NE.AND P0, PT, R4, 0x1, PT ;  /* 0x000000010400780c */ /* 0x000fc80003f05270 */
[----:B---3--:R-:W-:-:S04]  /*1330*/  SHF.R.U32.HI R0, RZ, R7, R0 ;  /* 0x00000007ff007219 */ /* 0x008fc80000011600 */
[----:B------:R-:W-:Y:S02]  /*1340*/  SEL R0, R18, R0, !P0 ;  /* 0x0000000012007207 */ /* 0x000fe40004000000 */
[----:B----4-:R-:W-:-:S04]  /*1350*/  ISETP.NE.AND P1, PT, R6, 0x1, PT ;  /* 0x000000010600780c */ /* 0x010fc80003f25270 */
[----:B------:R-:W-:-:S05]  /*1360*/  SEL R2, R19, R2, !P1 ;  /* 0x0000000213027207 */ /* 0x000fca0004800000 */
[----:B------:R-:W-:Y:S02]  /*1370*/  IMAD.IADD R3, R0, 0x1, -R2 ;  /* 0x0000000100037824 */ /* 0x000fe400078e0a02 */
[----:B------:R-:W-:Y:S02]  /*1380*/  IMAD.IADD R0, R2, 0x1, -R0 ;  /* 0x0000000102007824 */ /* 0x000fe400078e0a00 */
[----:B------:R-:W-:Y:S02]  /*1390*/  IMAD R19, R3, R6, R19 ;  /* 0x0000000603137224 */ /* 0x000fe400078e0213 */
[----:B------:R-:W-:Y:S02]  /*13a0*/  IMAD R18, R0, R4, R18 ;  /* 0x0000000400127224 */ /* 0x000fe400078e0212 */
.L_x_16:
[----:B------:R-:W-:Y:S01]  /*13b0*/  BAR.SYNC.DEFER_BLOCKING 0x0 ;  /* 0x0000000000007b1d */ /* 0x000fe20000010000 */
[----:B------:R-:W-:Y:S01]  /*13c0*/  UISETP.NE.AND UP1, UPT, UR4, 0x2, UPT ;  /* 0x000000020400788c */ /* 0x000fe2000bf25270 */
[----:B------:R-:W-:Y:S02]  /*13d0*/  ISETP.NE.OR P5, PT, R11, 0x2, !P5 ;  /* 0x000000020b00780c */ /* 0x000fe40006fa5670 */
[----:B------:R-:W-:Y:S02]  /*13e0*/  LOP3.LUT R14, R13, 0x1f, RZ, 0xc0, !PT ;  /* 0x0000001f0d0e7812 */ /* 0x000fe400078ec0ff */
[----:B------:R-:W1:Y:S04]  /*13f0*/  LDCU UR37, c[0x0][0xb24] ;  /* 0x00016480ff2577ac */ /* 0x000e680008000800 */
[----:B------:R-:W-:Y:S05]  /*1400*/  BRA.U UP1, `(.L_x_17) ;  /* 0x0000001101c07547 */ /* 0x000fea000b800000 */
[----:B------:R-:W2:Y:S01]  /*1410*/  LDCU UR13, c[0x0][0x38c] ;  /* 0x00007180ff0d77ac */ /* 0x000ea20008000800 */
[----:B------:R-:W3:Y:S01]  /*1420*/  LDC R25, c[0x0][0x370] ;  /* 0x0000dc00ff197b82 */ /* 0x000ee20000000800 */
[----:B------:R-:W-:Y:S01]  /*1430*/  HFMA2 R23, -RZ, RZ, 0, 0 ;  /* 0x00000000ff177431 */ /* 0x000fe200000001ff */
[----:B------:R-:W-:Y:S01]  /*1440*/  ISETP.EQ.OR P4, PT, R14, RZ, P5 ;  /* 0x000000ff0e00720c */ /* 0x000fe20002f82670 */
[----:B------:R-:W-:Y:S01]  /*1450*/  IMAD.MOV.U32 R0, RZ, RZ, 0x1 ;  /* 0x00000001ff007424 */ /* 0x000fe200078e00ff */
[----:B------:R-:W-:Y:S01]  /*1460*/  CS2R R20, SRZ ;  /* 0x0000000000147805 */ /* 0x000fe2000001ff00 */
[----:B------:R-:W-:Y:S01]  /*1470*/  IMAD.MOV.U32 R22, RZ, RZ, 0x1 ;  /* 0x00000001ff167424 */ /* 0x000fe200078e00ff */
[----:B------:R-:W4:Y:S02]  /*1480*/  LDCU.64 UR22, c[0x0][0x348] ;  /* 0x00006900ff1677ac */ /* 0x000f240008000a00 */
[----:B------:R-:W1:Y:S01]  /*1490*/  LDC R24, c[0x0][0x374] ;  /* 0x0000dd00ff187b82 */ /* 0x000e620000000800 */
[----:B------:R-:W-:Y:S01]  /*14a0*/  UMOV UR6, URZ ;  /* 0x000000ff00067c82 */ /* 0x000fe20008000000 */
[----:B--2---:R-:W-:-:S04]  /*14b0*/  UIADD3 UR5, UPT, UPT, UR13, 0x3f, URZ ;  /* 0x0000003f0d057890 */ /* 0x004fc8000fffe0ff */
[----:B------:R-:W-:-:S04]  /*14c0*/  USHF.R.S32.HI UR4, URZ, 0x1f, UR5 ;  /* 0x0000001fff047899 */ /* 0x000fc80008011405 */
[----:B------:R-:W-:-:S04]  /*14d0*/  ULEA.HI UR4, UR4, UR5, URZ, 0x6 ;  /* 0x0000000504047291 */ /* 0x000fc8000f8f30ff */
[----:B------:R-:W-:Y:S02]  /*14e0*/  USHF.R.S32.HI UR15, URZ, 0x6, UR4 ;  /* 0x00000006ff0f7899 */ /* 0x000fe40008011404 */
[----:B------:R-:W-:Y:S02]  /*14f0*/  UIADD3 UR4, UPT, UPT, UR13, -0x1, URZ ;  /* 0xffffffff0d047890 */ /* 0x000fe4000fffe0ff */
[----:B------:R-:W-:Y:S02]  /*1500*/  UISETP.LT.U32.AND UP0, UPT, UR15, 0x7, UPT ;  /* 0x000000070f00788c */ /* 0x000fe4000bf01070 */
[----:B------:R-:W-:Y:S02]  /*1510*/  UISETP.GE.U32.AND UP1, UPT, UR4, -0x7f, UPT ;  /* 0xffffff810400788c */ /* 0x000fe4000bf26070 */
[----:B------:R-:W-:Y:S02]  /*1520*/  USEL UR14, UR15, 0x7, UP0 ;  /* 0x000000070f0e7887 */ /* 0x000fe40008000000 */
[----:B------:R-:W-:-:S02]  /*1530*/  UIADD3 UR13, UPT, UPT, UR13, 0x7e, URZ ;  /* 0x0000007e0d0d7890 */ /* 0x000fc4000fffe0ff */
[----:B------:R-:W-:Y:S02]  /*1540*/  UIADD3 UR5, UPT, UPT, UR14, -0x1, URZ ;  /* 0xffffffff0e057890 */ /* 0x000fe4000fffe0ff */
[----:B------:R-:W-:-:S03]  /*1550*/  UIADD3 UR7, UPT, UPT, UR15, -UR14, URZ ;  /* 0x8000000e0f077290 */ /* 0x000fc6000fffe0ff */
[----:B------:R-:W-:-:S04]  /*1560*/  @UP1 UIADD3 UR5, UPT, UPT, UR14, URZ, URZ ;  /* 0x000000ff0e051290 */ /* 0x000fc8000fffe0ff */
[----:B---34-:R-:W-:-:S12]  /*1570*/  UIADD3 UR5, UPT, UPT, UR5, 0x1, URZ ;  /* 0x0000000105057890 */ /* 0x018fd8000fffe0ff */
.L_x_35:
[----:B------:R-:W-:Y:S01]  /*1580*/  UISETP.NE.AND UP0, UPT, UR38, URZ, UPT ;  /* 0x000000ff2600728c */ /* 0x000fe2000bf05270 */
[----:B------:R-:W2:Y:S08]  /*1590*/  S2UR UR38, SR_CgaCtaId ;  /* 0x00000000002679c3 */ /* 0x000eb00000008800 */
[----:B------:R-:W-:Y:S05]  /*15a0*/  BRA.U UP0, `(.L_x_18) ;  /* 0x0000000100347547 */ /* 0x000fea000b800000 */
[----:B------:R-:W3:Y:S01]  /*15b0*/  S2R R2, SR_CgaCtaId ;  /* 0x0000000000027919 */ /* 0x000ee20000008800 */
[----:B------:R-:W-:-:S04]  /*15c0*/  MOV R3, 0x400 ;  /* 0x0000040000037802 */ /* 0x000fc80000000f00 */
[----:B---3--:R-:W-:Y:S02]  /*15d0*/  LEA R2, R2, R3, 0x18 ;  /* 0x0000000302027211 */ /* 0x008fe400078ec0ff */
[----:B------:R-:W-:-:S03]  /*15e0*/  SHF.L.U32 R3, R22, 0x1f, RZ ;  /* 0x0000001f16037819 */ /* 0x000fc600000006ff */
[----:B------:R-:W-:-:S04]  /*15f0*/  IMAD R2, R21, 0x8, R2 ;  /* 0x0000000815027824 */ /* 0x000fc800078e0202 */
[----:B------:R-:W3:Y:S02]  /*1600*/  SYNCS.PHASECHK.TRANS64.TRYWAIT P0, [R2+URZ+0x110], R3 ;  /* 0x00011003020075a7 */ /* 0x000ee400080011ff */
[----:B---3--:R-:W-:Y:S05]  /*1610*/  @!P0 BRA `(.L_x_19) ;  /* 0x000000c000348947 */ /* 0x008fea0003800000 */
.L_x_302:
[----:B------:R3:W-:Y:S02]  /*1620*/  SYNCS.ARRIVE.TRANS64.A1T0 RZ, [R2+URZ+0x100], RZ ;  /* 0x000100ff02ff79a7 */ /* 0x0007e400081000ff */
[----:B---3--:R-:W-:-:S05]  /*1630*/  VIADD R2, R21, 0x1 ;  /* 0x0000000115027836 */ /* 0x008fca0000000000 */
[----:B------:R-:W-:-:S04]  /*1640*/  ISETP.NE.AND P0, PT, R2, 0x2, PT ;  /* 0x000000020200780c */ /* 0x000fc80003f05270 */
[----:B------:R-:W-:Y:S02]  /*1650*/  SEL R3, RZ, 0x1, P0 ;  /* 0x00000001ff037807 */ /* 0x000fe40000000000 */
[----:B------:R-:W-:Y:S02]  /*1660*/  SEL R21, R2, RZ, P0 ;  /* 0x000000ff02157207 */ /* 0x000fe40000000000 */
[----:B------:R-:W-:-:S07]  /*1670*/  LOP3.LUT R22, R22, R3, RZ, 0x3c, !PT ;  /* 0x0000000316167212 */ /* 0x000fce00078e3cff */
.L_x_18:
[----:B------:R-:W-:Y:S01]  /*1680*/  UMOV UR4, 0x400 ;  /* 0x0000040000047882 */ /* 0x000fe20000000000 */
[----:B------:R-:W-:Y:S01]  /*1690*/  SHF.L.U32 R2, R0, 0x1f, RZ ;  /* 0x0000001f00027819 */ /* 0x000fe200000006ff */
[----:B--2---:R-:W-:Y:S01]  /*16a0*/  ULEA UR4, UR38, UR4, 0x18 ;  /* 0x0000000426047291 */ /* 0x004fe2000f8ec0ff */
[----:B------:R-:W-:Y:S01]  /*16b0*/  R2UR UR35, R19 ;  /* 0x00000000132372ca */ /* 0x000fe200000e0000 */
[----:B------:R-:W-:Y:S01]  /*16c0*/  UISETP.GE.U32.AND UP0, UPT, UR13, 0x7f, UPT ;  /* 0x0000007f0d00788c */ /* 0x000fe2000bf06070 */
[----:B------:R-:W-:Y:S01]  /*16d0*/  R2UR UR11, R18 ;  /* 0x00000000120b72ca */ /* 0x000fe200000e0000 */
[----:B------:R-:W-:Y:S01]  /*16e0*/  ULEA UR8, UR6, UR4, 0x3 ;  /* 0x0000000406087291 */ /* 0x000fe2000f8e18ff */
[----:B------:R-:W-:-:S08]  /*16f0*/  UMOV UR24, URZ ;  /* 0x000000ff00187c82 */ /* 0x000fd00008000000 */
[----:B------:R2:W3:Y:S01]  /*1700*/  SYNCS.PHASECHK.TRANS64.TRYWAIT P0, [UR8+0x38], R2 ;  /* 0x00003802ff0075a7 */ /* 0x0004e20008001108 */
[----:B------:R-:W-:Y:S02]  /*1710*/  USHF.L.U32 UR35, UR35, 0x7, URZ ;  /* 0x0000000723237899 */ /* 0x000fe400080006ff */
[----:B------:R-:W-:Y:S01]  /*1720*/  USHF.L.U32 UR11, UR11, 0x8, URZ ;  /* 0x000000080b0b7899 */ /* 0x000fe200080006ff */
[----:B------:R-:W-:Y:S11]  /*1730*/  BRA.U !UP0, `(.L_x_20) ;  /* 0x0000000108a87547 */ /* 0x000ff6000b800000 */
[----:B------:R-:W-:Y:S01]  /*1740*/  UMOV UR16, URZ ;  /* 0x000000ff00107c82 */ /* 0x000fe20008000000 */
[----:B------:R-:W-:-:S05]  /*1750*/  UMOV UR17, UR6 ;  /* 0x0000000600117c82 */ /* 0x000fca0008000000 */
.L_x_25:
[----:B------:R-:W-:Y:S01]  /*1760*/  ULEA UR33, UR17, UR4, 0x3 ;  /* 0x0000000411217291 */ /* 0x000fe2000f8e18ff */
[----:B---3--:R-:W-:Y:S01]  /*1770*/  @!P5 MOV R3, 0x6000 ;  /* 0x000060000003d802 */ /* 0x008fe20000000f00 */
[----:B-1-3--:R-:W-:Y:S10]  /*1780*/  @P0 BRA `(.L_x_21) ;  /* 0x00000000000c0947 */ /* 0x00aff40003800000 */
[----:B--2---:R-:W-:-:S04]  /*1790*/  SHF.L.U32 R2, R0, 0x1f, RZ ;  /* 0x0000001f00027819 */ /* 0x004fc800000006ff */
[----:B------:R-:W2:Y:S02]  /*17a0*/  SYNCS.PHASECHK.TRANS64.TRYWAIT P0, [UR33+0x38], R2 ;  /* 0x00003802ff0075a7 */ /* 0x000ea40008001121 */
[----:B--2---:R-:W-:Y:S05]  /*17b0*/  @!P0 BRA `(.L_x_22) ;  /* 0x000000bc00e08947 */ /* 0x004fea0003800000 */
.L_x_21:
[----:B------:R3:W-:Y:S01]  /*17c0*/  @!P5 SYNCS.ARRIVE.TRANS64 RZ, [UR33], R3 ;  /* 0x00000003ffffd9a7 */ /* 0x0007e20008000021 */
[----:B------:R-:W-:Y:S04]  /*17d0*/  BSSY.RECONVERGENT B0, `(.L_x_23) ;  /* 0x0000003000007945 */ /* 0x000fe80003800200 */
[----:B------:R-:W-:Y:S05]  /*17e0*/  @P4 BRA `(.L_x_24) ;  /* 0x0000000000044947 */ /* 0x000fea0003800000 */
[----:B-1----:R-:W-:Y:S05]  /*17f0*/  BPT.TRAP 0x1 ;  /* 0x000000040000795c */ /* 0x002fea0000300000 */
.L_x_24:
[----:B-1----:R-:W-:Y:S05]  /*1800*/  BSYNC.RECONVERGENT B0 ;  /* 0x0000000000007941 */ /* 0x002fea0003800200 */
.L_x_23:
[----:B------:R-:W-:Y:S02]  /*1810*/  UIADD3 UR6, UPT, UPT, UR17, 0x1, URZ ;  /* 0x0000000111067890 */ /* 0x000fe4000fffe0ff */
[----:B------:R-:W-:Y:S02]  /*1820*/  ULEA UR32, UR17, UR4, 0xd ;  /* 0x0000000411207291 */ /* 0x000fe4000f8e68ff */
[----:B------:R-:W-:Y:S02]  /*1830*/  UISETP.NE.AND UP0, UPT, UR6, 0x7, UPT ;  /* 0x000000070600788c */ /* 0x000fe4000bf05270 */
[----:B------:R-:W-:Y:S02]  /*1840*/  UIADD3 UR26, UP1, UPT, UR22, 0x80, URZ ;  /* 0x00000080161a7890 */ /* 0x000fe4000ff3e0ff */
[----:B------:R-:W-:Y:S02]  /*1850*/  USEL UR9, URZ, 0x1, UP0 ;  /* 0x00000001ff097887 */ /* 0x000fe40008000000 */
[----:B------:R-:W-:-:S02]  /*1860*/  USEL UR6, UR6, URZ, UP0 ;  /* 0x000000ff06067287 */ /* 0x000fc40008000000 */
[----:B------:R-:W-:Y:S02]  /*1870*/  UIADD3 UR20, UP0, UPT, UR22, 0x180, URZ ;  /* 0x0000018016147890 */ /* 0x000fe4000ff1e0ff */
[----:B------:R-:W-:Y:S01]  /*1880*/  ULEA UR8, UR6, UR4, 0x3 ;  /* 0x0000000406087291 */ /* 0x000fe2000f8e18ff */
[----:B------:R-:W-:Y:S01]  /*1890*/  LOP3.LUT R0, R0, UR9, RZ, 0x3c, !PT ;  /* 0x0000000900007c12 */ /* 0x000fe2000f8e3cff */
[----:B------:R-:W-:Y:S02]  /*18a0*/  USHF.L.U32 UR34, UR16, 0x6, URZ ;  /* 0x0000000610227899 */ /* 0x000fe400080006ff */
[----:B------:R-:W-:Y:S01]  /*18b0*/  UIADD3.X UR27, UPT, UPT, URZ, UR23, URZ, UP1, !UPT ;  /* 0x00000017ff1b7290 */ /* 0x000fe20008ffe4ff */
[----:B--2---:R-:W-:Y:S01]  /*18c0*/  SHF.L.U32 R2, R0, 0x1f, RZ ;  /* 0x0000001f00027819 */ /* 0x004fe200000006ff */
[----:B------:R-:W-:Y:S02]  /*18d0*/  UIADD3 UR32, UPT, UPT, UR32, 0xc400, URZ ;  /* 0x0000c40020207890 */ /* 0x000fe4000fffe0ff */
[----:B------:R-:W-:Y:S01]  /*18e0*/  UIADD3.X UR21, UPT, UPT, URZ, UR23, URZ, UP0, !UPT ;  /* 0x00000017ff157290 */ /* 0x000fe200087fe4ff */
[----:B------:R4:W1:Y:S01]  /*18f0*/  SYNCS.PHASECHK.TRANS64.TRYWAIT P0, [UR8+0x38], R2 ;  /* 0x00003802ff0075a7 */ /* 0x0008620008001108 */
[----:B------:R-:W-:Y:S01]  /*1900*/  ULEA UR8, UR17, UR4, 0xe ;  /* 0x0000000411087291 */ /* 0x000fe2000f8e70ff */
[----:B------:R-:W-:Y:S01]  /*1910*/  UMOV UR18, 0x0 ;  /* 0x0000000000127882 */ /* 0x000fe20000000000 */
[----:B------:R-:W-:-:S02]  /*1920*/  UMOV UR19, 0x10000000 ;  /* 0x1000000000137882 */ /* 0x000fc40000000000 */
[----:B------:R-:W-:Y:S01]  /*1930*/  UIADD3 UR8, UPT, UPT, UR8, 0x1a400, URZ ;  /* 0x0001a40008087890 */ /* 0x000fe2000fffe0ff */
[----:B------:R4:W-:Y:S01]  /*1940*/  UTMALDG.3D [UR32], [UR26], desc[UR18] ;  /* 0x000012201a0075b4 */ /* 0x0009e20008011000 */
[----:B------:R-:W-:Y:S01]  /*1950*/  UMOV UR12, UR36 ;  /* 0x00000024000c7c82 */ /* 0x000fe20008000000 */
[----:B------:R-:W-:Y:S01]  /*1960*/  UMOV UR9, UR33 ;  /* 0x0000002100097c82 */ /* 0x000fe20008000000 */
[----:B------:R-:W-:Y:S01]  /*1970*/  UMOV UR10, UR34 ;  /* 0x00000022000a7c82 */ /* 0x000fe20008000000 */
[----:B------:R-:W-:Y:S01]  /*1980*/  UIADD3 UR16, UPT, UPT, UR16, 0x1, URZ ;  /* 0x0000000110107890 */ /* 0x000fe2000fffe0ff */
[----:B------:R-:W-:Y:S01]  /*1990*/  UMOV UR24, UR5 ;  /* 0x0000000500187c82 */ /* 0x000fe20008000000 */
[----:B------:R-:W-:Y:S02]  /*19a0*/  UMOV UR17, UR6 ;  /* 0x0000000600117c82 */ /* 0x000fe40008000000 */
[----:B------:R4:W-:Y:S01]  /*19b0*/  UTMALDG.3D [UR8], [UR20], desc[UR18] ;  /* 0x00001208140075b4 */ /* 0x0009e20008011000 */
[----:B------:R-:W-:-:S09]  /*19c0*/  UISETP.NE.AND UP0, UPT, UR16, UR5, UPT ;  /* 0x000000051000728c */ /* 0x000fd2000bf05270 */
[----:B----4-:R-:W-:Y:S05]  /*19d0*/  BRA.U UP0, `(.L_x_25) ;  /* 0xfffffffd00607547 */ /* 0x010fea000b83ffff */
.L_x_20:
[----:B-1-3--:R-:W-:Y:S01]  /*19e0*/  PLOP3.LUT P0, PT, PT, PT, UP3, 0x80, 0x8 ;  /* 0x000000000008781c */ /* 0x00afe20003f0f038 */
[----:B------:R-:W-:Y:S01]  /*19f0*/  ULEA UR8, UR6, UR4, 0x3 ;  /* 0x0000000406087291 */ /* 0x000fe2000f8e18ff */
[----:B--2---:R-:W-:Y:S01]  /*1a00*/  SHF.L.U32 R2, R0, 0x1f, RZ ;  /* 0x0000001f00027819 */ /* 0x004fe200000006ff */
[----:B------:R-:W-:-:S10]  /*1a10*/  UISETP.GT.AND UP0, UPT, UR15, UR14, UPT ;  /* 0x0000000e0f00728c */ /* 0x000fd4000bf04270 */
[----:B------:R-:W-:Y:S01]  /*1a20*/  @!P0 SYNCS.ARRIVE.TRANS64.A1T0 RZ, [UR4+0xb8], RZ ;  /* 0x0000b8ffffff89a7 */ /* 0x000fe20008100004 */
[----:B------:R1:W2:Y:S01]  /*1a30*/  SYNCS.PHASECHK.TRANS64.TRYWAIT P0, [UR8+0x38], R2 ;  /* 0x00003802ff0075a7 */ /* 0x0002a20008001108 */
[----:B------:R-:W-:Y:S05]  /*1a40*/  BRA.U !UP0, `(.L_x_26) ;  /* 0x0000000108ac7547 */ /* 0x000fea000b800000 */
[----:B------:R-:W-:Y:S01]  /*1a50*/  UIADD3 UR21, UPT, UPT, UR7, UR24, URZ ;  /* 0x0000001807157290 */ /* 0x000fe2000fffe0ff */
[----:B------:R-:W-:-:S11]  /*1a60*/  UMOV UR25, UR6 ;  /* 0x0000000600197c82 */ /* 0x000fd60008000000 */
.L_x_31:
[----:B------:R-:W-:Y:S01]  /*1a70*/  ULEA UR17, UR25, UR4, 0x3 ;  /* 0x0000000419117291 */ /* 0x000fe2000f8e18ff */
[----:B--2---:R-:W-:Y:S01]  /*1a80*/  @!P5 MOV R3, 0x6000 ;  /* 0x000060000003d802 */ /* 0x004fe20000000f00 */
[----:B--2-4-:R-:W-:Y:S10]  /*1a90*/  @P0 BRA `(.L_x_27) ;  /* 0x00000000000c0947 */ /* 0x014ff40003800000 */
[----:B-1----:R-:W-:-:S04]  /*1aa0*/  SHF.L.U32 R2, R0, 0x1f, RZ ;  /* 0x0000001f00027819 */ /* 0x002fc800000006ff */
[----:B------:R-:W1:Y:S02]  /*1ab0*/  SYNCS.PHASECHK.TRANS64.TRYWAIT P0, [UR17+0x38], R2 ;  /* 0x00003802ff0075a7 */ /* 0x000e640008001111 */
[----:B-1----:R-:W-:Y:S05]  /*1ac0*/  @!P0 BRA `(.L_x_28) ;  /* 0x000000bc00348947 */ /* 0x002fea0003800000 */
.L_x_27:
[----:B------:R2:W-:Y:S01]  /*1ad0*/  @!P5 SYNCS.ARRIVE.TRANS64 RZ, [UR17], R3 ;  /* 0x00000003ffffd9a7 */ /* 0x0005e20008000011 */
[----:B------:R-:W-:Y:S04]  /*1ae0*/  BSSY.RECONVERGENT B0, `(.L_x_29) ;  /* 0x0000003000007945 */ /* 0x000fe80003800200 */
[----:B------:R-:W-:Y:S05]  /*1af0*/  @P4 BRA `(.L_x_30) ;  /* 0x0000000000044947 */ /* 0x000fea0003800000 */
[----:B------:R-:W-:Y:S05]  /*1b00*/  BPT.TRAP 0x1 ;  /* 0x000000040000795c */ /* 0x000fea0000300000 */
.L_x_30:
[----:B------:R-:W-:Y:S05]  /*1b10*/  BSYNC.RECONVERGENT B0 ;  /* 0x0000000000007941 */ /* 0x000fea0003800200 */
.L_x_29:
        /* <DEDUP_REMOVED lines=10> */
[----:B------:R-:W-:Y:S01]  /*1bc0*/  UIADD3 UR16, UPT, UPT, UR16, 0xc400, URZ ;  /* 0x0000c40010107890 */ /* 0x000fe2000fffe0ff */
[----:B-1----:R-:W-:Y:S01]  /*1bd0*/  SHF.L.U32 R2, R0, 0x1f, RZ ;  /* 0x0000001f00027819 */ /* 0x002fe200000006ff */
[----:B------:R-:W-:Y:S02]  /*1be0*/  UIADD3.X UR31, UPT, UPT, URZ, UR23, URZ, UP1, !UPT ;  /* 0x00000017ff1f7290 */ /* 0x000fe40008ffe4ff */
[----:B------:R-:W-:Y:S01]  /*1bf0*/  UIADD3.X UR29, UPT, UPT, URZ, UR23, URZ, UP0, !UPT ;  /* 0x00000017ff1d7290 */ /* 0x000fe200087fe4ff */
[----:B------:R3:W4:Y:S01]  /*1c00*/  SYNCS.PHASECHK.TRANS64.TRYWAIT P0, [UR8+0x38], R2 ;  /* 0x00003802ff0075a7 */ /* 0x0007220008001108 */
[----:B------:R-:W-:Y:S01]  /*1c10*/  ULEA UR8, UR25, UR4, 0xe ;  /* 0x0000000419087291 */ /* 0x000fe2000f8e70ff */
[----:B------:R-:W-:Y:S01]  /*1c20*/  UMOV UR26, 0x0 ;  /* 0x00000000001a7882 */ /* 0x000fe20000000000 */
[----:B------:R-:W-:-:S02]  /*1c30*/  UMOV UR27, 0x10000000 ;  /* 0x10000000001b7882 */ /* 0x000fc40000000000 */
[----:B------:R-:W-:Y:S01]  /*1c40*/  UIADD3 UR8, UPT, UPT, UR8, 0x1a400, URZ ;  /* 0x0001a40008087890 */ /* 0x000fe2000fffe0ff */
[----:B------:R-:W-:Y:S01]  /*1c50*/  UMOV UR19, UR35 ;  /* 0x0000002300137c82 */ /* 0x000fe20008000000 */
[----:B------:R-:W-:Y:S01]  /*1c60*/  UMOV UR20, UR36 ;  /* 0x0000002400147c82 */ /* 0x000fe20008000000 */
[----:B------:R-:W-:Y:S01]  /*1c70*/  UMOV UR12, UR36 ;  /* 0x00000024000c7c82 */ /* 0x000fe20008000000 */
[----:B------:R-:W-:Y:S01]  /*1c80*/  UMOV UR9, UR17 ;  /* 0x0000001100097c82 */ /* 0x000fe20008000000 */
[----:B------:R-:W-:Y:S01]  /*1c90*/  UMOV UR10, UR18 ;  /* 0x00000012000a7c82 */ /* 0x000fe20008000000 */
[----:B------:R3:W-:Y:S01]  /*1ca0*/  UTMALDG.3D [UR16], [UR30], desc[UR26] ;  /* 0x00001a101e0075b4 */ /* 0x0007e20008011000 */
[----:B------:R-:W-:Y:S01]  /*1cb0*/  UIADD3 UR24, UPT, UPT, UR24, 0x1, URZ ;  /* 0x0000000118187890 */ /* 0x000fe2000fffe0ff */
[----:B------:R-:W-:-:S03]  /*1cc0*/  UMOV UR25, UR6 ;  /* 0x0000000600197c82 */ /* 0x000fc60008000000 */
[----:B------:R-:W-:Y:S01]  /*1cd0*/  UISETP.NE.AND UP0, UPT, UR24, UR21, UPT ;  /* 0x000000151800728c */ /* 0x000fe2000bf05270 */
[----:B------:R3:W-:Y:S08]  /*1ce0*/  UTMALDG.3D [UR8], [UR28], desc[UR26] ;  /* 0x00001a081c0075b4 */ /* 0x0007f00008011000 */
[----:B---3--:R-:W-:Y:S05]  /*1cf0*/  BRA.U UP0, `(.L_x_31) ;  /* 0xfffffffd005c7547 */ /* 0x008fea000b83ffff */
.L_x_26:
[C---:B--2---:R-:W-:Y:S01]  /*1d00*/  LEA R3, R20.reuse, UR4, 0x3 ;  /* 0x0000000414037c11 */ /* 0x044fe2000f8e18ff */
[----:B------:R-:W-:Y:S01]  /*1d10*/  NOP ;  /* 0x0000000000007918 */ /* 0x000fe20000000000 */
[----:B-1----:R-:W-:Y:S02]  /*1d20*/  SHF.L.U32 R2, R23, 0x1f, RZ ;  /* 0x0000001f17027819 */ /* 0x002fe400000006ff */
[----:B------:R-:W-:Y:S02]  /*1d30*/  LEA R4, R20, UR4, 0x4 ;  /* 0x0000000414047c11 */ /* 0x000fe4000f8e20ff */
[----:B----4-:R-:W1:Y:S02]  /*1d40*/  SYNCS.PHASECHK.TRANS64.TRYWAIT P0, [R3+URZ+0xc0], R2 ;  /* 0x0000c002030075a7 */ /* 0x010e6400080011ff */
[----:B-1----:R-:W-:Y:S05]  /*1d50*/  @!P0 BRA `(.L_x_32) ;  /* 0x000000b800a88947 */ /* 0x002fea0003800000 */
.L_x_305:
[----:B------:R-:W2:Y:S01]  /*1d60*/  LDS.128 R4, [R4+0x130] ;  /* 0x0001300004047984 */ /* 0x000ea20000000c00 */
[----:B-1----:R-:W-:Y:S01]  /*1d70*/  VIADD R3, R3, 0xd0 ;  /* 0x000000d003037836 */ /* 0x002fe20000000000 */
[----:B------:R-:W-:Y:S01]  /*1d80*/  UISETP.GE.AND UP0, UPT, UR37, 0x1, UPT ;  /* 0x000000012500788c */ /* 0x000fe2000bf06270 */
[----:B------:R-:W-:Y:S01]  /*1d90*/  @!PT LDS RZ, [RZ] ;  /* 0x00000000fffff984 */ /* 0x000fe20000000800 */
[----:B------:R-:W-:Y:S01]  /*1da0*/  @!PT LDS RZ, [RZ] ;  /* 0x00000000fffff984 */ /* 0x000fe20000000800 */
[----:B------:R-:W-:Y:S01]  /*1db0*/  @!PT LDS RZ, [RZ] ;  /* 0x00000000fffff984 */ /* 0x000fe20000000800 */
[----:B------:R-:W-:Y:S01]  /*1dc0*/  @!PT LDS RZ, [RZ] ;  /* 0x00000000fffff984 */ /* 0x000fe20000000800 */
[----:B------:R1:W-:Y:S06]  /*1dd0*/  MEMBAR.ALL.CTA ;  /* 0x0000000000007992 */ /* 0x0003ec0000008000 */
[----:B-1----:R-:W1:Y:S01]  /*1de0*/  FENCE.VIEW.ASYNC.S ;  /* 0x00000000000073c6 */ /* 0x002e620000000000 */
[----:B------:R-:W-:-:S04]  /*1df0*/  PRMT R3, RZ, 0x654, R3 ;  /* 0x00000654ff037816 */ /* 0x000fc80000000003 */
[----:B-1----:R1:W-:Y:S01]  /*1e00*/  SYNCS.ARRIVE.TRANS64.RED.A1T0 RZ, [R3+URZ], RZ ;  /* 0x000000ff03ff79a7 */ /* 0x0023e200081004ff */
[----:B--2---:R-:W-:-:S13]  /*1e10*/  LOP3.LUT P3, RZ, R6, 0x1, RZ, 0xc0, !PT ;  /* 0x0000000106ff7812 */ /* 0x004fda000786c0ff */
[----:B------:R-:W-:Y:S02]  /*1e20*/  @P3 MOV R17, R4 ;  /* 0x0000000400113202 */ /* 0x000fe40000000f00 */
[----:B------:R-:W-:Y:S01]  /*1e30*/  @P3 LOP3.LUT R16, R5, 0xffff, RZ, 0xc0, !PT ;  /* 0x0000ffff05103812 */ /* 0x000fe200078ec0ff */
[----:B-1----:R-:W-:Y:S06]  /*1e40*/  BRA.U !UP0, `(.L_x_33) ;  /* 0x0000000108bc7547 */ /* 0x002fec000b800000 */
[----:B------:R-:W1:Y:S01]  /*1e50*/  LDC.64 R12, c[0x0][0xb18] ;  /* 0x0002c600ff0c7b82 */ /* 0x000e620000000a00 */
[----:B------:R-:W-:-:S06]  /*1e60*/  UISETP.NE.AND UP0, UPT, UR37, 0x1, UPT ;  /* 0x000000012500788c */ /* 0x000fcc000bf05270 */
[----:B------:R-:W-:Y:S01]  /*1e70*/  PLOP3.LUT P0, PT, PT, PT, UP0, 0x80, 0x8 ;  /* 0x000000000008781c */ /* 0x000fe20003f0f008 */
[----:B------:R-:W2:Y:S08]  /*1e80*/  LDC.64 R14, c[0x0][0xb10] ;  /* 0x0002c400ff0e7b82 */ /* 0x000eb00000000a00 */
[----:B------:R-:W3:Y:S08]  /*1e90*/  LDC R18, c[0x0][0xb20] ;  /* 0x0002c800ff127b82 */ /* 0x000ef00000000800 */
[----:B------:R-:W4:Y:S01]  /*1ea0*/  LDC R19, c[0x0][0xb0c] ;  /* 0x0002c300ff137b82 */ /* 0x000f220000000800 */
[----:B-1----:R-:W-:Y:S01]  /*1eb0*/  IMAD.HI.U32 R2, R24, R13, RZ ;  /* 0x0000000d18027227 */ /* 0x002fe200078e00ff */
[----:B------:R-:W-:-:S03]  /*1ec0*/  ISETP.NE.AND P1, PT, R12, 0x1, PT ;  /* 0x000000010c00780c */ /* 0x000fc60003f25270 */
[----:B------:R-:W-:-:S03]  /*1ed0*/  IMAD.HI.U32 R13, R16, R13, RZ ;  /* 0x0000000d100d7227 */ /* 0x000fc600078e00ff */
[----:B------:R-:W1:Y:S01]  /*1ee0*/  LDC.64 R10, c[0x0][0xb28] ;  /* 0x0002ca00ff0a7b82 */ /* 0x000e620000000a00 */
[----:B--2---:R-:W-:-:S04]  /*1ef0*/  IMAD.HI.U32 R8, R25, R14, RZ ;  /* 0x0000000e19087227 */ /* 0x004fc800078e00ff */
[----:B------:R-:W-:Y:S01]  /*1f00*/  IMAD.HI.U32 R14, R17, R14, RZ ;  /* 0x0000000e110e7227 */ /* 0x000fe200078e00ff */
[-C--:B------:R-:W-:Y:S02]  /*1f10*/  SHF.R.U32.HI R8, RZ, R15.reuse, R8 ;  /* 0x0000000fff087219 */ /* 0x080fe40000011608 */
[-C--:B---3--:R-:W-:Y:S02]  /*1f20*/  SHF.R.U32.HI R2, RZ, R18.reuse, R2 ;  /* 0x00000012ff027219 */ /* 0x088fe40000011602 */
[----:B------:R-:W-:Y:S02]  /*1f30*/  SHF.R.U32.HI R13, RZ, R18, R13 ;  /* 0x00000012ff0d7219 */ /* 0x000fe4000001160d */
[----:B------:R-:W-:Y:S02]  /*1f40*/  SEL R2, R24, R2, !P1 ;  /* 0x0000000218027207 */ /* 0x000fe40004800000 */
[----:B------:R-:W-:Y:S02]  /*1f50*/  SHF.R.U32.HI R14, RZ, R15, R14 ;  /* 0x0000000fff0e7219 */ /* 0x000fe4000001160e */
[----:B----4-:R-:W-:-:S04]  /*1f60*/  ISETP.NE.AND P2, PT, R19, 0x1, PT ;  /* 0x000000011300780c */ /* 0x010fc80003f45270 */
[----:B------:R-:W-:Y:S01]  /*1f70*/  SEL R8, R25, R8, !P2 ;  /* 0x0000000819087207 */ /* 0x000fe20005000000 */
[----:B-1----:R-:W-:-:S04]  /*1f80*/  IMAD.HI.U32 R9, R2, R10, RZ ;  /* 0x0000000a02097227 */ /* 0x002fc800078e00ff */
[----:B------:R-:W-:Y:S01]  /*1f90*/  IMAD.HI.U32 R3, R8, R10, RZ ;  /* 0x0000000a08037227 */ /* 0x000fe200078e00ff */
[----:B------:R-:W-:-:S04]  /*1fa0*/  @P0 SHF.R.U32.HI R2, RZ, R11, R9 ;  /* 0x0000000bff020219 */ /* 0x000fc80000011609 */
[----:B------:R-:W-:Y:S01]  /*1fb0*/  @P0 SHF.R.U32.HI R8, RZ, R11, R3 ;  /* 0x0000000bff080219 */ /* 0x000fe20000011603 */
[----:B------:R-:W-:Y:S01]  /*1fc0*/  IMAD R9, R2, UR37, RZ ;  /* 0x0000002502097c24 */ /* 0x000fe2000f8e02ff */
[----:B------:R-:W-:Y:S02]  /*1fd0*/  SEL R2, R16, R13, !P1 ;  /* 0x0000000d10027207 */ /* 0x000fe40004800000 */
[----:B------:R-:W-:Y:S01]  /*1fe0*/  SEL R3, R17, R14, !P2 ;  /* 0x0000000e11037207 */ /* 0x000fe20005000000 */
[----:B------:R-:W-:Y:S01]  /*1ff0*/  IMAD R13, R8, UR37, RZ ;  /* 0x00000025080d7c24 */ /* 0x000fe2000f8e02ff */
[----:B------:R-:W-:-:S04]  /*2000*/  ISETP.GE.AND P1, PT, R2, R9, PT ;  /* 0x000000090200720c */ /* 0x000fc80003f26270 */
[----:B------:R-:W-:Y:S01]  /*2010*/  ISETP.GE.OR P1, PT, R3, R13, P1 ;  /* 0x0000000d0300720c */ /* 0x000fe20000f26670 */
[----:B------:R-:W-:-:S05]  /*2020*/  IMAD.HI.U32 R13, R2, R10, RZ ;  /* 0x0000000a020d7227 */ /* 0x000fca00078e00ff */
[----:B------:R-:W-:-:S04]  /*2030*/  SHF.R.U32.HI R13, RZ, R11, R13 ;  /* 0x0000000bff0d7219 */ /* 0x000fc8000001160d */
[----:B------:R-:W-:-:S03]  /*2040*/  SEL R13, R2, R13, !P0 ;  /* 0x0000000d020d7207 */ /* 0x000fc60004000000 */
[----:B------:R-:W-:-:S04]  /*2050*/  @!P1 IMAD.HI.U32 R9, R3, R10, RZ ;  /* 0x0000000a03099227 */ /* 0x000fc800078e00ff */
[----:B------:R-:W-:Y:S01]  /*2060*/  IMAD.MOV R10, RZ, RZ, -R13 ;  /* 0x000000ffff0a7224 */ /* 0x000fe200078e0a0d */
[----:B------:R-:W-:Y:S02]  /*2070*/  @!P1 SHF.R.U32.HI R9, RZ, R11, R9 ;  /* 0x0000000bff099219 */ /* 0x000fe40000011609 */
[----:B------:R-:W-:Y:S01]  /*2080*/  IADD3 R11, PT, PT, -R2, RZ, RZ ;  /* 0x000000ff020b7210 */ /* 0x000fe20007ffe1ff */
[----:B------:R-:W-:Y:S01]  /*2090*/  IMAD R10, R10, UR37, R2 ;  /* 0x000000250a0a7c24 */ /* 0x000fe2000f8e0202 */
[----:B------:R-:W-:-:S05]  /*20a0*/  @!P1 SEL R9, R3, R9, !P0 ;  /* 0x0000000903099207 */ /* 0x000fca0004000000 */
[--C-:B------:R-:W-:Y:S02]  /*20b0*/  @!P1 IMAD.IADD R13, R13, 0x1, -R9.reuse ;  /* 0x000000010d0d9824 */ /* 0x100fe400078e0a09 */
[----:B------:R-:W-:Y:S01]  /*20c0*/  @!P1 IMAD R10, R10, R8, R9 ;  /* 0x000000080a0a9224 */ /* 0x000fe200078e0209 */
[----:B------:R-:W-:Y:S01]  /*20d0*/  IADD3 R9, PT, PT, -R3, RZ, RZ ;  /* 0x000000ff03097210 */ /* 0x000fe20007ffe1ff */
[----:B------:R-:W-:Y:S02]  /*20e0*/  @!P1 IMAD R2, R13, UR37, R3 ;  /* 0x000000250d029c24 */ /* 0x000fe4000f8e0203 */
[----:B------:R-:W-:Y:S02]  /*20f0*/  IMAD R8, R12, R11, R16 ;  /* 0x0000000b0c087224 */ /* 0x000fe400078e0210 */
[----:B------:R-:W-:Y:S02]  /*2100*/  @!P1 IMAD.MOV.U32 R3, RZ, RZ, R10 ;  /* 0x000000ffff039224 */ /* 0x000fe400078e000a */
[----:B------:R-:W-:-:S02]  /*2110*/  IMAD R17, R19, R9, R17 ;  /* 0x0000000913117224 */ /* 0x000fc400078e0211 */
[----:B------:R-:W-:Y:S02]  /*2120*/  IMAD R16, R2, R12, R8 ;  /* 0x0000000c02107224 */ /* 0x000fe400078e0208 */
[----:B------:R-:W-:-:S07]  /*2130*/  IMAD R17, R3, R19, R17 ;  /* 0x0000001303117224 */ /* 0x000fce00078e0211 */
.L_x_33:
[----:B------:R-:W1:Y:S01]  /*2140*/  LDCU UR8, c[0x0][0xb30] ;  /* 0x00016600ff0877ac */ /* 0x000e620008000800 */
[----:B------:R-:W-:-:S04]  /*2150*/  @P3 SHF.R.U32.HI R4, RZ, 0x10, R5 ;  /* 0x00000010ff043819 */ /* 0x000fc80000011605 */
[----:B------:R-:W-:Y:S01]  /*2160*/  @P3 R2UR UR36, R4 ;  /* 0x00000000042432ca */ /* 0x000fe200000e0000 */
[----:B-1----:R-:W-:-:S09]  /*2170*/  UISETP.NE.AND UP0, UPT, UR8, 0x1, UPT ;  /* 0x000000010800788c */ /* 0x002fd2000bf05270 */
[----:B------:R-:W-:Y:S05]  /*2180*/  BRA.U UP0, `(.L_x_34) ;  /* 0x0000000100407547 */ /* 0x000fea000b800000 */
        /* <DEDUP_REMOVED lines=15> */
[----:B------:R-:W-:-:S07]  /*2280*/  IMAD R16, R2, R6, R16 ;  /* 0x0000000602107224 */ /* 0x000fce00078e0210 */
.L_x_34:
[----:B------:R-:W-:Y:S01]  /*2290*/  VIADD R2, R20, 0x1 ;  /* 0x0000000114027836 */ /* 0x000fe20000000000 */
[----:B------:R-:W-:Y:S01]  /*22a0*/  UPLOP3.LUT UP3, UPT, UPT, UPT, UPT, 0x80, 0x8 ;  /* 0x000000000008789c */ /* 0x000fe20003f6f070 */
[----:B------:R-:W-:Y:S02]  /*22b0*/  VIADD R19, R17, UR40 ;  /* 0x0000002811137c36 */ /* 0x000fe40008000000 */
[----:B------:R-:W-:Y:S01]  /*22c0*/  VIADD R18, R16, UR39 ;  /* 0x0000002710127c36 */ /* 0x000fe20008000000 */
[----:B------:R-:W-:-:S04]  /*22d0*/  ISETP.NE.AND P0, PT, R2, 0x2, PT ;  /* 0x000000020200780c */ /* 0x000fc80003f05270 */
[----:B------:R-:W-:Y:S02]  /*22e0*/  SEL R3, RZ, 0x1, P0 ;  /* 0x00000001ff037807 */ /* 0x000fe40000000000 */
[----:B------:R-:W-:Y:S02]  /*22f0*/  SEL R20, R2, RZ, P0 ;  /* 0x000000ff02147207 */ /* 0x000fe40000000000 */
[----:B------:R-:W-:Y:S01]  /*2300*/  LOP3.LUT R23, R23, R3, RZ, 0x3c, !PT ;  /* 0x0000000317177212 */ /* 0x000fe200078e3cff */
[----:B------:R-:W-:Y:S06]  /*2310*/  @P3 BRA `(.L_x_35) ;  /* 0xfffffff000983947 */ /* 0x000fec000383ffff */
[----:B------:R-:W-:Y:S01]  /*2320*/  UIADD3 UR4, UPT, UPT, UR4, 0x38, URZ ;  /* 0x0000003804047890 */ /* 0x000fe2000fffe0ff */
[----:B------:R-:W-:-:S03]  /*2330*/  SHF.L.U32 R2, R0, 0x1f, RZ ;  /* 0x0000001f00027819 */ /* 0x000fc600000006ff */
[----:B------:R-:W-:-:S09]  /*2340*/  ULEA UR5, UR6, UR4, 0x3 ;  /* 0x0000000406057291 */ /* 0x000fd2000f8e18ff */
[----:B------:R-:W1:Y:S02]  /*2350*/  SYNCS.PHASECHK.TRANS64.TRYWAIT P0, [UR5], R2 ;  /* 0x00000002ff0075a7 */ /* 0x000e640008001105 */
[----:B-1----:R-:W-:Y:S05]  /*2360*/  @!P0 BRA `(.L_x_36) ;  /* 0x000000b400388947 */ /* 0x002fea0003800000 */
.L_x_307:
[----:B------:R-:W-:-:S04]  /*2370*/  UIADD3 UR6, UPT, UPT, UR6, 0x1, URZ ;  /* 0x0000000106067890 */ /* 0x000fc8000fffe0ff */
[----:B------:R-:W-:-:S04]  /*2380*/  UISETP.NE.AND UP0, UPT, UR6, 0x7, UPT ;  /* 0x000000070600788c */ /* 0x000fc8000bf05270 */
[----:B------:R-:W-:Y:S02]  /*2390*/  USEL UR7, URZ, 0x1, UP0 ;  /* 0x00000001ff077887 */ /* 0x000fe40008000000 */
[----:B------:R-:W-:-:S04]  /*23a0*/  USEL UR6, UR6, URZ, UP0 ;  /* 0x000000ff06067287 */ /* 0x000fc80008000000 */
[----:B------:R-:W-:Y:S01]  /*23b0*/  ULEA UR5, UR6, UR4, 0x3 ;  /* 0x0000000406057291 */ /* 0x000fe2000f8e18ff */
[----:B------:R-:W-:-:S04]  /*23c0*/  LOP3.LUT R0, R0, UR7, RZ, 0x3c, !PT ;  /* 0x0000000700007c12 */ /* 0x000fc8000f8e3cff */
[----:B-1----:R-:W-:-:S04]  /*23d0*/  SHF.L.U32 R2, R0, 0x1f, RZ ;  /* 0x0000001f00027819 */ /* 0x002fc800000006ff */
[----:B------:R-:W1:Y:S02]  /*23e0*/  SYNCS.PHASECHK.TRANS64.TRYWAIT P0, [UR5], R2 ;  /* 0x00000002ff0075a7 */ /* 0x000e640008001105 */
[----:B-1----:R-:W-:Y:S05]  /*23f0*/  @!P0 BRA `(.L_x_37) ;  /* 0x000000b4002c8947 */ /* 0x002fea0003800000 */
.L_x_309:
        /* <DEDUP_REMOVED lines=9> */
.L_x_311:
        /* <DEDUP_REMOVED lines=9> */
.L_x_313:
        /* <DEDUP_REMOVED lines=9> */
.L_x_315:
        /* <DEDUP_REMOVED lines=9> */
.L_x_317:
[----:B------:R-:W-:-:S04]  /*2640*/  UIADD3 UR6, UPT, UPT, UR6, 0x1, URZ ;  /* 0x0000000106067890 */ /* 0x000fc8000fffe0ff */
[----:B------:R-:W-:-:S04]  /*2650*/  UISETP.NE.AND UP0, UPT, UR6, 0x7, UPT ;  /* 0x000000070600788c */ /* 0x000fc8000bf05270 */
[----:B------:R-:W-:Y:S02]  /*2660*/  USEL UR5, URZ, 0x1, UP0 ;  /* 0x00000001ff057887 */ /* 0x000fe40008000000 */
[----:B------:R-:W-:-:S04]  /*2670*/  USEL UR6, UR6, URZ, UP0 ;  /* 0x000000ff06067287 */ /* 0x000fc80008000000 */
[----:B------:R-:W-:Y:S01]  /*2680*/  ULEA UR6, UR6, UR4, 0x3 ;  /* 0x0000000406067291 */ /* 0x000fe2000f8e18ff */
[----:B-1----:R-:W-:-:S04]  /*2690*/  LOP3.LUT R2, R0, UR5, RZ, 0x3c, !PT ;  /* 0x0000000500027c12 */ /* 0x002fc8000f8e3cff */
[----:B------:R-:W-:Y:S01]  /*26a0*/  SHF.L.U32 R2, R2, 0x1f, RZ ;  /* 0x0000001f02027819 */ /* 0x000fe200000006ff */
[----:B------:R-:W-:-:S07]  /*26b0*/  IMAD.U32 R0, RZ, RZ, UR6 ;  /* 0x00000006ff007e24 */ /* 0x000fce000f8e00ff */
.L_x_42:
[----:B-1----:R1:W2:Y:S02]  /*26c0*/  SYNCS.PHASECHK.TRANS64.TRYWAIT P0, [R0+URZ], R2 ;  /* 0x00000002000075a7 */ /* 0x0022a400080011ff */
[----:B--2---:R-:W-:Y:S05]  /*26d0*/  @!P0 NANOSLEEP.SYNCS 0x989680 ;  /* 0x009896800000895d */ /* 0x004fea0003900000 */
[----:B------:R-:W2:Y:S02]  /*26e0*/  @!P0 SYNCS.PHASECHK.TRANS64 P0, [R0+URZ], R2 ;  /* 0x00000002000085a7 */ /* 0x000ea400080010ff */
[----:B--2---:R-:W-:Y:S05]  /*26f0*/  @P0 EXIT ;  /* 0x000000000000094d */ /* 0x004fea0003800000 */
[----:B------:R-:W-:Y:S05]  /*2700*/  BRA `(.L_x_42) ;  /* 0xfffffffc00ec7947 */ /* 0x000fea000383ffff */
.L_x_17:
[----:B------:R-:W-:-:S04]  /*2710*/  UISETP.NE.AND UP1, UPT, UR38, URZ, UPT ;  /* 0x000000ff2600728c */ /* 0x000fc8000bf25270 */
[----:B------:R-:W-:-:S09]  /*2720*/  UISETP.NE.OR UP1, UPT, UR4, 0x1, UP1 ;  /* 0x000000010400788c */ /* 0x000fd20008f25670 */
[----:B------:R-:W-:Y:S05]  /*2730*/  BRA.U UP1, `(.L_x_43) ;  /* 0x0000000501507547 */ /* 0x000fea000b800000 */
[----:B------:R-:W-:Y:S01]  /*2740*/  HFMA2 R9, -RZ, RZ, 0, 0 ;  /* 0x00000000ff097431 */ /* 0x000fe200000001ff */
[----:B------:R-:W-:Y:S01]  /*2750*/  ISETP.NE.AND P2, PT, R14, RZ, PT ;  /* 0x000000ff0e00720c */ /* 0x000fe20003f45270 */
[----:B------:R-:W-:Y:S01]  /*2760*/  IMAD.MOV.U32 R10, RZ, RZ, 0x1 ;  /* 0x00000001ff0a7424 */ /* 0x000fe200078e00ff */
[----:B------:R-:W-:Y:S01]  /*2770*/  MOV R4, RZ ;  /* 0x000000ff00047202 */ /* 0x000fe20000000f00 */
[----:B------:R-:W-:Y:S01]  /*2780*/  IMAD.MOV.U32 R12, RZ, RZ, RZ ;  /* 0x000000ffff0c7224 */ /* 0x000fe200078e00ff */
[----:B------:R-:W-:Y:S01]  /*2790*/  UMOV UR4, 0x400 ;  /* 0x0000040000047882 */ /* 0x000fe20000000000 */
[----:B------:R-:W-:Y:S01]  /*27a0*/  IMAD.MOV.U32 R11, RZ, RZ, RZ ;  /* 0x000000ffff0b7224 */ /* 0x000fe200078e00ff */
[----:B------:R-:W-:Y:S01]  /*27b0*/  ULEA UR38, UR38, UR4, 0x18 ;  /* 0x0000000426267291 */ /* 0x000fe2000f8ec0ff */
[----:B------:R-:W-:-:S11]  /*27c0*/  UMOV UR6, URZ ;  /* 0x000000ff00067c82 */ /* 0x000fd60008000000 */
.L_x_47:
[----:B------:R-:W-:Y:S02]  /*27d0*/  LEA R0, R4, UR38, 0x3 ;  /* 0x0000002604007c11 */ /* 0x000fe4000f8e18ff */
[----:B------:R-:W-:-:S03]  /*27e0*/  SHF.L.U32 R2, R11, 0x1f, RZ ;  /* 0x0000001f0b027819 */ /* 0x000fc600000006ff */
[----:B------:R-:W-:Y:S01]  /*27f0*/  VIADD R3, R0, 0x110 ;  /* 0x0000011000037836 */ /* 0x000fe20000000000 */
[----:B------:R-:W2:Y:S02]  /*2800*/  SYNCS.PHASECHK.TRANS64.TRYWAIT P0, [R0+URZ+0x100], R2 ;  /* 0x00010002000075a7 */ /* 0x000ea400080011ff */
[----:B--2---:R-:W-:Y:S05]  /*2810*/  @!P0 BRA `(.L_x_44) ;  /* 0x000000b0009c8947 */ /* 0x004fea0003800000 */
.L_x_318:
[----:B------:R-:W-:Y:S01]  /*2820*/  ULEA UR5, UR6, UR38, 0x3 ;  /* 0x0000002606057291 */ /* 0x000fe2000f8e18ff */
[----:B--2---:R-:W-:Y:S01]  /*2830*/  PRMT R0, RZ, 0x654, R3 ;  /* 0x00000654ff007816 */ /* 0x004fe20000000003 */
[----:B------:R-:W-:Y:S01]  /*2840*/  @!P2 IMAD.MOV.U32 R5, RZ, RZ, 0x10 ;  /* 0x00000010ff05a424 */ /* 0x000fe200078e00ff */
[----:B------:R-:W-:Y:S01]  /*2850*/  SHF.L.U32 R2, R10, 0x1f, RZ ;  /* 0x0000001f0a027819 */ /* 0x000fe200000006ff */
[----:B------:R-:W-:Y:S01]  /*2860*/  UIADD3 UR4, UPT, UPT, UR5, 0xc0, URZ ;  /* 0x000000c005047890 */ /* 0x000fe2000fffe0ff */
[----:B------:R2:W-:Y:S04]  /*2870*/  SYNCS.ARRIVE.TRANS64.RED.A1T0 RZ, [R0+URZ], RZ ;  /* 0x000000ff00ff79a7 */ /* 0x0005e800081004ff */
[----:B------:R-:W3:Y:S01]  /*2880*/  SYNCS.PHASECHK.TRANS64.TRYWAIT P0, [UR5+0xd0], R2 ;  /* 0x0000d002ff0075a7 */ /* 0x000ee20008001105 */
[----:B--2---:R-:W-:-:S05]  /*2890*/  IMAD.U32 R0, RZ, RZ, UR4 ;  /* 0x00000004ff007e24 */ /* 0x004fca000f8e00ff */
[----:B------:R-:W-:Y:S01]  /*28a0*/  PRMT R0, R14, 0x654, R0 ;  /* 0x000006540e007816 */ /* 0x000fe20000000000 */
[----:B---3--:R-:W-:Y:S06]  /*28b0*/  @!P0 BRA `(.L_x_45) ;  /* 0x000000b000888947 */ /* 0x008fec0003800000 */
.L_x_320:
[----:B------:R-:W-:Y:S01]  /*28c0*/  ULEA UR4, UR6, UR38, 0x4 ;  /* 0x0000002606047291 */ /* 0x000fe2000f8e20ff */
[----:B------:R-:W-:Y:S01]  /*28d0*/  SEL R13, R0, R13, !P2 ;  /* 0x0000000d000d7207 */ /* 0x000fe20005000000 */
[----:B------:R-:W-:Y:S01]  /*28e0*/  UIADD3 UR5, UPT, UPT, UR5, 0xc0, URZ ;  /* 0x000000c005057890 */ /* 0x000fe2000fffe0ff */
[----:B------:R-:W-:Y:S01]  /*28f0*/  LEA R0, R9, UR38, 0x3 ;  /* 0x0000002609007c11 */ /* 0x000fe2000f8e18ff */
[----:B------:R-:W-:Y:S01]  /*2900*/  UIADD3 UR4, UPT, UPT, UR4, 0x130, URZ ;  /* 0x0000013004047890 */ /* 0x000fe2000fffe0ff */
[----:B--2---:R-:W-:Y:S01]  /*2910*/  SHF.L.U32 R2, R12, 0x1f, RZ ;  /* 0x0000001f0c027819 */ /* 0x004fe200000006ff */
[----:B------:R2:W-:Y:S01]  /*2920*/  @!P2 SYNCS.ARRIVE.TRANS64.RED RZ, [R13+URZ], R5 ;  /* 0x000000050dffa9a7 */ /* 0x0005e200080004ff */
[----:B------:R-:W-:Y:S01]  /*2930*/  UIADD3 UR6, UPT, UPT, UR6, 0x1, URZ ;  /* 0x0000000106067890 */ /* 0x000fe2000fffe0ff */
[----:B------:R-:W-:-:S03]  /*2940*/  VIADD R8, R4, 0x1 ;  /* 0x0000000104087836 */ /* 0x000fc60000000000 */
[----:B------:R-:W-:Y:S02]  /*2950*/  UISETP.NE.AND UP0, UPT, UR6, 0x2, UPT ;  /* 0x000000020600788c */ /* 0x000fe4000bf05270 */
[----:B------:R-:W-:Y:S06]  /*2960*/  UGETNEXTWORKID.BROADCAST [UR4], [UR5] ;  /* 0x00000000040073ca */ /* 0x000fec0008000100 */
[----:B------:R-:W-:Y:S01]  /*2970*/  USEL UR4, URZ, 0x1, UP0 ;  /* 0x00000001ff047887 */ /* 0x000fe20008000000 */
[----:B------:R-:W-:Y:S01]  /*2980*/  ISETP.NE.AND P0, PT, R8, 0x2, PT ;  /* 0x000000020800780c */ /* 0x000fe20003f05270 */
[----:B------:R-:W-:Y:S01]  /*2990*/  USEL UR6, UR6, URZ, UP0 ;  /* 0x000000ff06067287 */ /* 0x000fe20008000000 */
[----:B------:R-:W3:Y:S03]  /*29a0*/  SYNCS.PHASECHK.TRANS64.TRYWAIT P1, [R0+URZ+0xc0], R2 ;  /* 0x0000c002000075a7 */ /* 0x000ee600080211ff */
[----:B------:R-:W-:Y:S01]  /*29b0*/  LOP3.LUT R10, R10, UR4, RZ, 0x3c, !PT ;  /* 0x000000040a0a7c12 */ /* 0x000fe2000f8e3cff */
[----:B--23--:R-:W-:Y:S07]  /*29c0*/  @!P1 BRA `(.L_x_46) ;  /* 0x000000b0005c9947 */ /* 0x00cfee0003800000 */
.L_x_321:
[----:B--2---:R-:W-:Y:S01]  /*29d0*/  LEA R2, R9, UR38, 0x4 ;  /* 0x0000002609027c11 */ /* 0x004fe2000f8e20ff */
[----:B------:R-:W-:-:S04]  /*29e0*/  VIADD R0, R0, 0xd0 ;  /* 0x000000d000007836 */ /* 0x000fc80000000000 */
[----:B------:R2:W3:Y:S01]  /*29f0*/  LDS.128 R4, [R2+0x130] ;  /* 0x0001300002047984 */ /* 0x0004e20000000c00 */
[----:B------:R-:W-:Y:S01]  /*2a00*/  PRMT R0, RZ, 0x654, R0 ;  /* 0x00000654ff007816 */ /* 0x000fe20000000000 */
[----:B------:R-:W-:Y:S01]  /*2a10*/  @!PT LDS RZ, [RZ] ;  /* 0x00000000fffff984 */ /* 0x000fe20000000800 */
[----:B------:R-:W-:Y:S01]  /*2a20*/  @!PT LDS RZ, [RZ] ;  /* 0x00000000fffff984 */ /* 0x000fe20000000800 */
[----:B------:R-:W-:Y:S01]  /*2a30*/  @!PT LDS RZ, [RZ] ;  /* 0x00000000fffff984 */ /* 0x000fe20000000800 */
[----:B------:R-:W-:Y:S01]  /*2a40*/  @!PT LDS RZ, [RZ] ;  /* 0x00000000fffff984 */ /* 0x000fe20000000800 */
[----:B------:R4:W-:Y:S06]  /*2a50*/  MEMBAR.ALL.CTA ;  /* 0x0000000000007992 */ /* 0x0009ec0000008000 */
[----:B----4-:R-:W4:Y:S01]  /*2a60*/  FENCE.VIEW.ASYNC.S ;  /* 0x00000000000073c6 */ /* 0x010f220000000000 */
[----:B--2---:R-:W-:-:S04]  /*2a70*/  SEL R2, RZ, 0x1, P0 ;  /* 0x00000001ff027807 */ /* 0x004fc80000000000 */
[----:B------:R-:W-:Y:S01]  /*2a80*/  LOP3.LUT R11, R11, R2, RZ, 0x3c, !PT ;  /* 0x000000020b0b7212 */ /* 0x000fe200078e3cff */
[----:B----4-:R2:W-:Y:S01]  /*2a90*/  SYNCS.ARRIVE.TRANS64.RED.A1T0 RZ, [R0+URZ], RZ ;  /* 0x000000ff00ff79a7 */ /* 0x0105e200081004ff */
[----:B---3--:R-:W-:Y:S02]  /*2aa0*/  LOP3.LUT P3, RZ, R6, 0x1, RZ, 0xc0, !PT ;  /* 0x0000000106ff7812 */ /* 0x008fe4000786c0ff */
[----:B------:R-:W-:Y:S01]  /*2ab0*/  SEL R4, R8, RZ, P0 ;  /* 0x000000ff08047207 */ /* 0x000fe20000000000 */
[----:B--2---:R-:W-:-:S05]  /*2ac0*/  VIADD R0, R9, 0x1 ;  /* 0x0000000109007836 */ /* 0x004fca0000000000 */
[----:B------:R-:W-:-:S04]  /*2ad0*/  ISETP.NE.AND P1, PT, R0, 0x2, PT ;  /* 0x000000020000780c */ /* 0x000fc80003f25270 */
[----:B------:R-:W-:Y:S02]  /*2ae0*/  SEL R3, RZ, 0x1, P1 ;  /* 0x00000001ff037807 */ /* 0x000fe40000800000 */
[----:B------:R-:W-:Y:S02]  /*2af0*/  SEL R9, R0, RZ, P1 ;  /* 0x000000ff00097207 */ /* 0x000fe40000800000 */
[----:B------:R-:W-:Y:S01]  /*2b00*/  LOP3.LUT R12, R12, R3, RZ, 0x3c, !PT ;  /* 0x000000030c0c7212 */ /* 0x000fe200078e3cff */
[----:B------:R-:W-:Y:S06]  /*2b10*/  @P3 BRA `(.L_x_47) ;  /* 0xfffffffc002c3947 */ /* 0x000fec000383ffff */
[----:B------:R-:W-:Y:S01]  /*2b20*/  ULEA UR5, UR6, UR38, 0x3 ;  /* 0x0000002606057291 */ /* 0x000fe2000f8e18ff */
[----:B------:R-:W-:-:S08]  /*2b30*/  SHF.L.U32 R0, R10, 0x1f, RZ ;  /* 0x0000001f0a007819 */ /* 0x000fd000000006ff */
[----:B------:R-:W2:Y:S02]  /*2b40*/  SYNCS.PHASECHK.TRANS64 P0, [UR5+0xd0], R0 ;  /* 0x0000d000ff0075a7 */ /* 0x000ea40008001005 */
[----:B--2---:R-:W-:Y:S05]  /*2b50*/  @P0 BRA `(.L_x_48) ;  /* 0x0000000000080947 */ /* 0x004fea0003800000 */
[----:B------:R-:W2:Y:S02]  /*2b60*/  SYNCS.PHASECHK.TRANS64.TRYWAIT P0, [UR5+0xd0], R0 ;  /* 0x0000d000ff0075a7 */ /* 0x000ea40008001105 */
[----:B--2---:R-:W-:Y:S05]  /*2b70*/  @!P0 BRA `(.L_x_49) ;  /* 0x000000b000048947 */ /* 0x004fea0003800000 */
.L_x_48:
[----:B------:R-:W-:-:S04]  /*2b80*/  UIADD3 UR4, UPT, UPT, UR6, 0x1, URZ ;  /* 0x0000000106047890 */ /* 0x000fc8000fffe0ff */
[----:B------:R-:W-:-:S04]  /*2b90*/  UISETP.NE.AND UP0, UPT, UR4, 0x2, UPT ;  /* 0x000000020400788c */ /* 0x000fc8000bf05270 */
[----:B------:R-:W-:Y:S02]  /*2ba0*/  USEL UR7, URZ, 0x1, UP0 ;  /* 0x00000001ff077887 */ /* 0x000fe40008000000 */
[----:B------:R-:W-:-:S04]  /*2bb0*/  USEL UR4, UR4, URZ, UP0 ;  /* 0x000000ff04047287 */ /* 0x000fc80008000000 */
[----:B------:R-:W-:Y:S01]  /*2bc0*/  ULEA UR4, UR4, UR38, 0x3 ;  /* 0x0000002604047291 */ /* 0x000fe2000f8e18ff */
[----:B--2---:R-:W-:-:S04]  /*2bd0*/  LOP3.LUT R2, R10, UR7, RZ, 0x3c, !PT ;  /* 0x000000070a027c12 */ /* 0x004fc8000f8e3cff */
[----:B------:R-:W-:-:S04]  /*2be0*/  SHF.L.U32 R0, R2, 0x1f, RZ ;  /* 0x0000001f02007819 */ /* 0x000fc800000006ff */
[----:B------:R-:W2:Y:S02]  /*2bf0*/  SYNCS.PHASECHK.TRANS64 P0, [UR4+0xd0], R0 ;  /* 0x0000d000ff0075a7 */ /* 0x000ea40008001004 */
[----:B-12---:R-:W-:Y:S05]  /*2c00*/  @P0 EXIT ;  /* 0x000000000000094d */ /* 0x006fea0003800000 */
[----:B------:R-:W-:Y:S02]  /*2c10*/  SHF.L.U32 R2, R2, 0x1f, RZ ;  /* 0x0000001f02027819 */ /* 0x000fe400000006ff */
[----:B------:R-:W-:-:S07]  /*2c20*/  MOV R0, UR4 ;  /* 0x0000000400007c02 */ /* 0x000fce0008000f00 */
.L_x_50:
[----:B-1----:R1:W2:Y:S02]  /*2c30*/  SYNCS.PHASECHK.TRANS64.TRYWAIT P0, [R0+URZ+0xd0], R2 ;  /* 0x0000d002000075a7 */ /* 0x0022a400080011ff */
[----:B--2---:R-:W-:Y:S05]  /*2c40*/  @!P0 NANOSLEEP.SYNCS 0x989680 ;  /* 0x009896800000895d */ /* 0x004fea0003900000 */
[----:B------:R-:W2:Y:S02]  /*2c50*/  @!P0 SYNCS.PHASECHK.TRANS64 P0, [R0+URZ+0xd0], R2 ;  /* 0x0000d002000085a7 */ /* 0x000ea400080010ff */
[----:B--2---:R-:W-:Y:S05]  /*2c60*/  @P0 EXIT ;  /* 0x000000000000094d */ /* 0x004fea0003800000 */
[----:B------:R-:W-:Y:S05]  /*2c70*/  BRA `(.L_x_50) ;  /* 0xfffffffc00ec7947 */ /* 0x000fea000383ffff */
.L_x_43:
[----:B------:R-:W-:-:S09]  /*2c80*/  UISETP.NE.AND UP1, UPT, UR4, URZ, UPT ;  /* 0x000000ff0400728c */ /* 0x000fd2000bf25270 */
[----:B------:R-:W-:Y:S05]  /*2c90*/  BRA.U UP1, `(.L_x_51) ;  /* 0x0000000d01387547 */ /* 0x000fea000b800000 */
[----:B------:R-:W-:Y:S01]  /*2ca0*/  UMOV UR4, 0x40 ;  /* 0x0000004000047882 */ /* 0x000fe20000000000 */
[----:B------:R-:W-:Y:S01]  /*2cb0*/  NOP ;  /* 0x0000000000007918 */ /* 0x000fe20000000000 */
[----:B------:R-:W-:Y:S01]  /*2cc0*/  ULEA UR4, UR38, UR4, 0x18 ;  /* 0x0000000426047291 */ /* 0x000fe2000f8ec0ff */
[----:B------:R-:W-:Y:S02]  /*2cd0*/  UMOV UR5, 0x400 ;  /* 0x0000040000057882 */ /* 0x000fe40000000000 */
[----:B------:R-:W-:-:S06]  /*2ce0*/  ULEA UR38, UR38, UR5, 0x18 ;  /* 0x0000000526267291 */ /* 0x000fcc000f8ec0ff */
[----:B------:R-:W2:Y:S02]  /*2cf0*/  LDS.U8 R0, [UR4+0x1c] ;  /* 0x00001c04ff007984 */ /* 0x000ea40008000000 */
[----:B--2---:R-:W-:-:S13]  /*2d00*/  ISETP.NE.AND P0, PT, R0, RZ, PT ;  /* 0x000000ff0000720c */ /* 0x004fda0003f05270 */
[----:B------:R-:W-:Y:S05]  /*2d10*/  @P0 BRA `(.L_x_52) ;  /* 0x0000000000580947 */ /* 0x000fea0003800000 */
[----:B------:R-:W-:-:S13]  /*2d20*/  ELECT P0, URZ, PT ;  /* 0x0000000000ff782f */ /* 0x000fda0003800000 */
[----:B------:R-:W-:Y:S05]  /*2d30*/  @!P0 BRA `(.L_x_53) ;  /* 0x0000000000608947 */ /* 0x000fea0003800000 */
[----:B------:R-:W-:Y:S01]  /*2d40*/  UMOV UR5, 0x10 ;  /* 0x0000001000057882 */ /* 0x000fe20000000000 */
[----:B------:R-:W-:Y:S01]  /*2d50*/  HFMA2 R2, -RZ, RZ, 0, 5.9604644775390625e-08 ;  /* 0x00000001ff027431 */ /* 0x000fe200000001ff */
[----:B------:R-:W-:-:S03]  /*2d60*/  MOV R3, 0xffff ;  /* 0x0000ffff00037802 */ /* 0x000fc60000000f00 */
[----:B------:R-:W-:Y:S04]  /*2d70*/  DEPBAR.LE SB2, 0x36 ;  /* 0x0000ad800000791a */ /* 0x000fe80000000000 */
[----:B------:R-:W2:Y:S02]  /*2d80*/  UTCATOMSWS.FIND_AND_SET.ALIGN UP0, UR5, UR5 ;  /* 0x00000005000575e3 */ /* 0x000ea40008000800 */
[----:B--2---:R-:W-:Y:S01]  /*2d90*/  MOV R0, UR5 ;  /* 0x0000000500007c02 */ /* 0x004fe20008000f00 */
[----:B------:R-:W-:Y:S06]  /*2da0*/  BRA.U UP0, `(.L_x_54) ;  /* 0x0000000100187547 */ /* 0x000fec000b800000 */
.L_x_55:
[----:B------:R-:W-:Y:S05]  /*2db0*/  NANOSLEEP 0x64 ;  /* 0x000000640000795d */ /* 0x000fea0003800000 */
[----:B------:R-:W-:-:S05]  /*2dc0*/  UMOV UR5, 0x10 ;  /* 0x0000001000057882 */ /* 0x000fca0000000000 */
[----:B------:R-:W-:Y:S04]  /*2dd0*/  DEPBAR.LE SB2, 0x36 ;  /* 0x0000ad800000791a */ /* 0x000fe80000000000 */
[----:B------:R-:W2:Y:S02]  /*2de0*/  UTCATOMSWS.FIND_AND_SET.ALIGN UP0, UR5, UR5 ;  /* 0x00000005000575e3 */ /* 0x000ea40008000800 */
[----:B--2---:R-:W-:Y:S01]  /*2df0*/  MOV R0, UR5 ;  /* 0x0000000500007c02 */ /* 0x004fe20008000f00 */
[----:B------:R-:W-:Y:S05]  /*2e00*/  BRA.U !UP0, `(.L_x_55) ;  /* 0xfffffffd08e87547 */ /* 0x000fea000b83ffff */
.L_x_54:
[-C--:B------:R-:W-:Y:S02]  /*2e10*/  SHF.L.U32 R3, R3, R0.reuse, RZ ;  /* 0x0000000003037219 */ /* 0x080fe400000006ff */
[----:B------:R-:W-:Y:S01]  /*2e20*/  SHF.L.U32 R2, R2, R0, RZ ;  /* 0x0000000002027219 */ /* 0x000fe200000006ff */
[----:B------:R-:W-:Y:S02]  /*2e30*/  IMAD.SHL.U32 R0, R0, 0x20, RZ ;  /* 0x0000002000007824 */ /* 0x000fe400078e00ff */
[----:B------:R2:W-:Y:S04]  /*2e40*/  ATOMS.OR RZ, [UR4+0x14], R3 ;  /* 0x00001403ffff798c */ /* 0x0005e8000b000004 */
[----:B------:R2:W-:Y:S04]  /*2e50*/  ATOMS.OR RZ, [UR4+0x18], R2 ;  /* 0x00001802ffff798c */ /* 0x0005e8000b000004 */
[----:B------:R2:W-:Y:S01]  /*2e60*/  STS [UR38+0x150], R0 ;  /* 0x00015000ff007988 */ /* 0x0005e20008000826 */
[----:B------:R-:W-:Y:S05]  /*2e70*/  BRA `(.L_x_53) ;  /* 0x0000000000107947 */ /* 0x000fea0003800000 */
.L_x_52:
[----:B------:R-:W-:Y:S02]  /*2e80*/  MOV R0, 0xffffffff ;  /* 0xffffffff00007802 */ /* 0x000fe40000000f00 */
[----:B------:R-:W-:-:S03]  /*2e90*/  MOV R2, 0x2ec0 ;  /* 0x00002ec000027802 */ /* 0x000fc60000000f00 */
[----:B------:R2:W-:Y:S04]  /*2ea0*/  STS [UR38+0x150], R0 ;  /* 0x00015000ff007988 */ /* 0x0005e80008000826 */
[----:B-12--5:R-:W-:Y:S05]  /*2eb0*/  CALL.REL.NOINC `($__internal_1_$__cuda_sm10x_tcgen05_guardrail_trap_phase_invalid_during_alloc) ;  /* 0x000000b000e07944 */ /* 0x026fea0003c00000 */
.L_x_53:
[----:B------:R-:W-:Y:S05]  /*2ec0*/  WARPSYNC.ALL ;  /* 0x0000000000007948 */ /* 0x000fea0003800000 */
[----:B------:R-:W3:Y:S01]  /*2ed0*/  S2UR UR6, SR_CgaCtaId ;  /* 0x00000000000679c3 */ /* 0x000ee20000008800 */
[----:B------:R-:W-:Y:S01]  /*2ee0*/  UMOV UR4, 0x400 ;  /* 0x0000040000047882 */ /* 0x000fe20000000000 */
[----:B------:R-:W-:-:S06]  /*2ef0*/  NOP ;  /* 0x0000000000007918 */ /* 0x000fcc0000000000 */
[----:B------:R-:W-:Y:S06]  /*2f00*/  BAR.ARV 0x6, 0xa0 ;  /* 0x0182800000007b1d */ /* 0x000fec0000002000 */
[----:B------:R-:W4:Y:S01]  /*2f10*/  LDCU UR7, c[0x0][0x38c] ;  /* 0x00007180ff0777ac */ /* 0x000f220008000800 */
[----:B------:R-:W-:Y:S02]  /*2f20*/  HFMA2 R12, -RZ, RZ, 0, 0 ;  /* 0x00000000ff0c7431 */ /* 0x000fe400000001ff */
[----:B------:R-:W-:Y:S02]  /*2f30*/  IMAD.MOV.U32 R7, RZ, RZ, 0x1 ;  /* 0x00000001ff077424 */ /* 0x000fe400078e00ff */
[----:B--2---:R-:W-:Y:S01]  /*2f40*/  IMAD.MOV.U32 R2, RZ, RZ, RZ ;  /* 0x000000ffff027224 */ /* 0x004fe200078e00ff */
[----:B------:R-:W-:Y:S01]  /*2f50*/  UMOV UR18, URZ ;  /* 0x000000ff00127c82 */ /* 0x000fe20008000000 */
[----:B------:R-:W-:Y:S01]  /*2f60*/  UMOV UR17, URZ ;  /* 0x000000ff00117c82 */ /* 0x000fe20008000000 */
[----:B------:R-:W-:Y:S01]  /*2f70*/  UMOV UR22, 0x0 ;  /* 0x0000000000167882 */ /* 0x000fe20000000000 */
[----:B------:R-:W-:Y:S01]  /*2f80*/  UMOV UR23, 0x8400010 ;  /* 0x0840001000177882 */ /* 0x000fe20000000000 */
[----:B------:R-:W-:Y:S01]  /*2f90*/  UMOV UR20, 0x0 ;  /* 0x0000000000147882 */ /* 0x000fe20000000000 */
[----:B---3--:R-:W-:Y:S01]  /*2fa0*/  ULEA UR6, UR6, UR4, 0x18 ;  /* 0x0000000406067291 */ /* 0x008fe2000f8ec0ff */
[----:B------:R-:W2:Y:S03]  /*2fb0*/  LDCU UR4, c[0x0][0x38c] ;  /* 0x00007180ff0477ac */ /* 0x000ea60008000800 */
[----:B------:R-:W-:-:S02]  /*2fc0*/  UIADD3 UR11, UPT, UPT, UR6, 0xc400, URZ ;  /* 0x0000c400060b7890 */ /* 0x000fc4000fffe0ff */
[----:B----4-:R-:W-:-:S03]  /*2fd0*/  UIADD3 UR7, UPT, UPT, UR7, 0x3f, URZ ;  /* 0x0000003f07077890 */ /* 0x010fc6000fffe0ff */
[----:B------:R-:W3:Y:S01]  /*2fe0*/  LDS R0, [UR6+0x150] ;  /* 0x00015006ff007984 */ /* 0x000ee20008000800 */
[----:B------:R-:W-:Y:S02]  /*2ff0*/  UIADD3 UR12, UPT, UPT, UR6, 0x1a400, URZ ;  /* 0x0001a400060c7890 */ /* 0x000fe4000fffe0ff */
[----:B------:R-:W-:Y:S02]  /*3000*/  USHF.R.S32.HI UR5, URZ, 0x1f, UR7 ;  /* 0x0000001fff057899 */ /* 0x000fe40008011407 */
[----:B------:R-:W-:Y:S02]  /*3010*/  USHF.R.U32.HI UR11, URZ, 0x4, UR11 ;  /* 0x00000004ff0b7899 */ /* 0x000fe4000801160b */
[----:B------:R-:W-:Y:S02]  /*3020*/  ULEA.HI UR5, UR5, UR7, URZ, 0x6 ;  /* 0x0000000705057291 */ /* 0x000fe4000f8f30ff */
[----:B------:R-:W-:Y:S02]  /*3030*/  USHF.R.U32.HI UR12, URZ, 0x4, UR12 ;  /* 0x00000004ff0c7899 */ /* 0x000fe4000801160c */
[----:B------:R-:W-:-:S02]  /*3040*/  USHF.R.S32.HI UR5, URZ, 0x6, UR5 ;  /* 0x00000006ff057899 */ /* 0x000fc40008011405 */
[----:B------:R-:W-:Y:S02]  /*3050*/  ULOP3.LUT UR11, UR11, 0x3fff, URZ, 0xc0, !UPT ;  /* 0x00003fff0b0b7892 */ /* 0x000fe4000f8ec0ff */
[----:B------:R-:W-:Y:S02]  /*3060*/  UISETP.LT.AND UP0, UPT, UR5, 0x1, UPT ;  /* 0x000000010500788c */ /* 0x000fe4000bf01270 */
[----:B------:R-:W-:Y:S02]  /*3070*/  ULOP3.LUT UR12, UR12, 0x3fff, URZ, 0xc0, !UPT ;  /* 0x00003fff0c0c7892 */ /* 0x000fe4000f8ec0ff */
[----:B------:R-:W-:Y:S02]  /*3080*/  USEL UR10, UR5, 0x1, !UP0 ;  /* 0x00000001050a7887 */ /* 0x000fe4000c000000 */
[----:B------:R-:W-:Y:S02]  /*3090*/  ULOP3.LUT UR11, UR11, 0x10000, URZ, 0xfc, !UPT ;  /* 0x000100000b0b7892 */ /* 0x000fe4000f8efcff */
[----:B------:R-:W-:-:S02]  /*30a0*/  ULOP3.LUT UR12, UR12, 0x10000, URZ, 0xfc, !UPT ;  /* 0x000100000c0c7892 */ /* 0x000fc4000f8efcff */
[----:B------:R-:W-:Y:S02]  /*30b0*/  UIADD3 UR10, UPT, UPT, -UR10, URZ, URZ ;  /* 0x000000ff0a0a7290 */ /* 0x000fe4000fffe1ff */
[----:B--2---:R-:W-:Y:S01]  /*30c0*/  UISETP.GE.AND UP3, UPT, UR4, 0x1, UPT ;  /* 0x000000010400788c */ /* 0x004fe2000bf66270 */
[----:B------:R-:W-:Y:S01]  /*30d0*/  UMOV UR21, 0x8400010 ;  /* 0x0840001000157882 */ /* 0x000fe20000000000 */
[----:B---3--:R-:W-:Y:S02]  /*30e0*/  R2UR UR19, R0 ;  /* 0x00000000001372ca */ /* 0x008fe400000e0000 */
[----:B------:R-:W-:-:S13]  /*30f0*/  MOV R0, RZ ;  /* 0x000000ff00007202 */ /* 0x000fda0000000f00 */
.L_x_62:
[----:B------:R-:W-:Y:S02]  /*3100*/  LEA R3, R2, UR6, 0x3 ;  /* 0x0000000602037c11 */ /* 0x000fe4000f8e18ff */
[----:B------:R-:W-:Y:S02]  /*3110*/  SHF.L.U32 R4, R12, 0x1f, RZ ;  /* 0x0000001f0c047819 */ /* 0x000fe400000006ff */
[----:B------:R-:W-:Y:S01]  /*3120*/  PLOP3.LUT P0, PT, PT, PT, UP3, 0x80, 0x8 ;  /* 0x000000000008781c */ /* 0x000fe20003f0f038 */
[----:B------:R-:W-:Y:S01]  /*3130*/  VIADD R5, R3, 0xd0 ;  /* 0x000000d003057836 */ /* 0x000fe20000000000 */
[----:B--2---:R-:W2:Y:S02]  /*3140*/  SYNCS.PHASECHK.TRANS64.TRYWAIT P1, [R3+URZ+0xc0], R4 ;  /* 0x0000c004030075a7 */ /* 0x004ea400080211ff */
[----:B--2---:R-:W-:Y:S09]  /*3150*/  @!P1 BRA `(.L_x_56) ;  /* 0x000000a800a49947 */ /* 0x004ff20003800000 */
.L_x_323:
[----:B------:R-:W-:Y:S01]  /*3160*/  LEA R6, R2, UR6, 0x4 ;  /* 0x0000000602067c11 */ /* 0x000fe2000f8e20ff */
[----:B------:R-:W-:Y:S01]  /*3170*/  @UP3 ULEA UR4, UR17, UR6, 0x3 ;  /* 0x0000000611043291 */ /* 0x000fe2000f8e18ff */
[----:B------:R-:W-:Y:S01]  /*3180*/  PLOP3.LUT P1, PT, PT, PT, PT, 0x80, 0x8 ;  /* 0x000000000008781c */ /* 0x000fe20003f2f070 */
[----:B------:R-:W-:Y:S01]  /*3190*/  ULEA UR8, UR18, UR6, 0x3 ;  /* 0x0000000612087291 */ /* 0x000fe2000f8e18ff */
[----:B------:R-:W-:Y:S01]  /*31a0*/  PRMT R5, RZ, 0x654, R5 ;  /* 0x00000654ff057816 */ /* 0x000fe20000000005 */
[----:B------:R3:W4:Y:S01]  /*31b0*/  LDS.128 R8, [R6+0x130] ;  /* 0x0001300006087984 */ /* 0x0007220000000c00 */
[----:B--2---:R-:W-:Y:S01]  /*31c0*/  @P0 SHF.L.U32 R4, R0, 0x1f, RZ ;  /* 0x0000001f00040819 */ /* 0x004fe200000006ff */
[----:B------:R-:W-:Y:S01]  /*31d0*/  ULEA UR9, UR18, UR19, 0x8 ;  /* 0x0000001312097291 */ /* 0x000fe2000f8e40ff */
[----:B------:R-:W-:Y:S01]  /*31e0*/  SHF.L.U32 R3, R7, 0x1f, RZ ;  /* 0x0000001f07037819 */ /* 0x000fe200000006ff */
[----:B------:R-:W-:Y:S01]  /*31f0*/  @!PT LDS RZ, [RZ] ;  /* 0x00000000fffff984 */ /* 0x000fe20000000800 */
[----:B------:R-:W-:Y:S01]  /*3200*/  @!PT LDS RZ, [RZ] ;  /* 0x00000000fffff984 */ /* 0x000fe20000000800 */
[----:B------:R-:W-:Y:S01]  /*3210*/  @!PT LDS RZ, [RZ] ;  /* 0x00000000fffff984 */ /* 0x000fe20000000800 */
[----:B------:R-:W-:Y:S01]  /*3220*/  @!PT LDS RZ, [RZ] ;  /* 0x00000000fffff984 */ /* 0x000fe20000000800 */
[----:B------:R2:W-:Y:S06]  /*3230*/  MEMBAR.ALL.CTA ;  /* 0x0000000000007992 */ /* 0x0005ec0000008000 */
[----:B--2---:R-:W2:Y:S02]  /*3240*/  FENCE.VIEW.ASYNC.S ;  /* 0x00000000000073c6 */ /* 0x004ea40000000000 */
[----:B--2---:R3:W-:Y:S01]  /*3250*/  SYNCS.ARRIVE.TRANS64.RED.A1T0 RZ, [R5+URZ], RZ ;  /* 0x000000ff05ff79a7 */ /* 0x0047e200081004ff */
[----:B------:R3:W2:Y:S01]  /*3260*/  @P0 SYNCS.PHASECHK.TRANS64.TRYWAIT P1, [UR4], R4 ;  /* 0x00000004ff0005a7 */ /* 0x0006a20008021104 */
[----:B------:R-:W1:Y:S02]  /*3270*/  SYNCS.PHASECHK.TRANS64.TRYWAIT P0, [UR8+0xf0], R3 ;  /* 0x0000f003ff0075a7 */ /* 0x000e640008001108 */
[----:B-1234-:R-:W-:Y:S05]  /*3280*/  @!P0 BRA `(.L_x_57) ;  /* 0x000000a8006c8947 */ /* 0x01efea0003800000 */
.L_x_325:
[----:B-1----:R-:W-:Y:S01]  /*3290*/  IADD3 R4, PT, PT, R2, 0x1, RZ ;  /* 0x0000000102047810 */ /* 0x002fe20007ffe0ff */
[----:B------:R-:W-:Y:S06]  /*32a0*/  BRA.U !UP3, `(.L_x_58) ;  /* 0x000000010b987547 */ /* 0x000fec000b800000 */
[----:B------:R-:W-:Y:S01]  /*32b0*/  UPLOP3.LUT UP4, UPT, UPT, UPT, UPT, 0x40, 0x4 ;  /* 0x000000000004789c */ /* 0x000fe20003f8e870 */
[----:B------:R-:W-:Y:S01]  /*32c0*/  UMOV UR16, UR10 ;  /* 0x0000000a00107c82 */ /* 0x000fe20008000000 */
[----:B------:R-:W-:Y:S01]  /*32d0*/  UMOV UR15, UR5 ;  /* 0x00000005000f7c82 */ /* 0x000fe20008000000 */
[----:B------:R-:W-:-:S08]  /*32e0*/  UMOV UR14, UR17 ;  /* 0x00000011000e7c82 */ /* 0x000fd00008000000 */
.L_x_61:
[----:B------:R-:W-:Y:S02]  /*32f0*/  UIADD3 UR16, UPT, UPT, UR16, 0x1, URZ ;  /* 0x0000000110107890 */ /* 0x000fe4000fffe0ff */
[----:B-1----:R-:W-:Y:S02]  /*3300*/  ULEA UR7, UR14, UR6, 0x3 ;  /* 0x000000060e077291 */ /* 0x002fe4000f8e18ff */
[----:B------:R-:W-:Y:S01]  /*3310*/  UISETP.NE.AND UP0, UPT, UR16, URZ, UPT ;  /* 0x000000ff1000728c */ /* 0x000fe2000bf05270 */
[----:B--2---:R-:W-:Y:S10]  /*3320*/  @P1 BRA `(.L_x_59) ;  /* 0x00000000000c1947 */ /* 0x004ff40003800000 */
[----:B------:R-:W-:Y:S04]  /*3330*/  SHF.L.U32 R2, R0, 0x1f, RZ ;  /* 0x0000001f00027819 */ /* 0x000fe800000006ff */
[----:B------:R-:W1:Y:S02]  /*3340*/  SYNCS.PHASECHK.TRANS64.TRYWAIT P0, [UR7], R2 ;  /* 0x00000002ff0075a7 */ /* 0x000e640008001107 */
[----:B-1----:R-:W-:Y:S05]  /*3350*/  @!P0 BRA `(.L_x_60) ;  /* 0x000000a800508947 */ /* 0x002fea0003800000 */
.L_x_59:
[----:B------:R-:W-:Y:S01]  /*3360*/  UISETP.NE.AND UP1, UPT, UR15, 0x1, UPT ;  /* 0x000000010f00788c */ /* 0x000fe2000bf25270 */
[----:B------:R-:W-:Y:S01]  /*3370*/  PLOP3.LUT P1, PT, PT, PT, PT, 0x80, 0x8 ;  /* 0x000000000008781c */ /* 0x000fe20003f2f070 */
[----:B------:R-:W-:Y:S02]  /*3380*/  UIADD3 UR17, UPT, UPT, UR14, 0x1, URZ ;  /* 0x000000010e117890 */ /* 0x000fe4000fffe0ff */
[----:B------:R-:W-:Y:S02]  /*3390*/  ULEA UR24, UR14, UR12, 0xa ;  /* 0x0000000c0e187291 */ /* 0x000fe4000f8e50ff */
[----:B------:R-:W-:Y:S01]  /*33a0*/  UISETP.NE.AND UP2, UPT, UR17, 0x7, UPT ;  /* 0x000000071100788c */ /* 0x000fe2000bf45270 */
[----:B------:R-:W-:Y:S01]  /*33b0*/  PLOP3.LUT P0, PT, PT, PT, UP1, 0x80, 0x8 ;  /* 0x000000000008781c */ /* 0x000fe20003f0f018 */
[----:B------:R-:W-:Y:S02]  /*33c0*/  ULEA UR26, UR14, UR11, 0x9 ;  /* 0x0000000b0e1a7291 */ /* 0x000fe4000f8e48ff */
[----:B------:R-:W-:Y:S02]  /*33d0*/  USEL UR13, URZ, 0x1, UP2 ;  /* 0x00000001ff0d7887 */ /* 0x000fe40009000000 */
[----:B------:R-:W-:Y:S02]  /*33e0*/  USEL UR17, UR17, URZ, UP2 ;  /* 0x000000ff11117287 */ /* 0x000fe40009000000 */
[----:B------:R-:W-:Y:S02]  /*33f0*/  UIADD3 UR30, UPT, UPT, UR24, 0x2, URZ ;  /* 0x00000002181e7890 */ /* 0x000fe4000fffe0ff */
[----:B------:R-:W-:Y:S01]  /*3400*/  @UP1 ULEA UR4, UR17, UR6, 0x3 ;  /* 0x0000000611041291 */ /* 0x000fe2000f8e18ff */
[----:B------:R-:W-:Y:S01]  /*3410*/  LOP3.LUT R0, R0, UR13, RZ, 0x3c, !PT ;  /* 0x0000000d00007c12 */ /* 0x000fe2000f8e3cff */
[----:B------:R-:W-:Y:S02]  /*3420*/  UIADD3 UR28, UPT, UPT, UR26, 0x2, URZ ;  /* 0x000000021a1c7890 */ /* 0x000fe4000fffe0ff */
[----:B------:R-:W-:Y:S01]  /*3430*/  UIADD3 UR7, UPT, UPT, UR7, 0x38, URZ ;  /* 0x0000003807077890 */ /* 0x000fe2000fffe0ff */
[----:B-1----:R-:W-:Y:S01]  /*3440*/  @P0 SHF.L.U32 R2, R0, 0x1f, RZ ;  /* 0x0000001f00020819 */ /* 0x002fe200000006ff */
[----:B------:R-:W-:Y:S01]  /*3450*/  UMOV UR25, 0x80004020 ;  /* 0x8000402000197882 */ /* 0x000fe20000000000 */
[----:B------:R-:W-:Y:S01]  /*3460*/  UMOV UR27, 0x80004020 ;  /* 0x80004020001b7882 */ /* 0x000fe20000000000 */
[----:B------:R-:W-:Y:S01]  /*3470*/  UMOV UR31, 0x80004020 ;  /* 0x80004020001f7882 */ /* 0x000fe20000000000 */
[----:B------:R1:W2:Y:S01]  /*3480*/  @P0 SYNCS.PHASECHK.TRANS64.TRYWAIT P1, [UR4], R2 ;  /* 0x00000002ff0005a7 */ /* 0x0002a20008021104 */
[----:B------:R-:W-:Y:S01]  /*3490*/  UIADD3 UR15, UPT, UPT, UR15, -0x1, URZ ;  /* 0xffffffff0f0f7890 */ /* 0x000fe2000fffe0ff */
[----:B------:R1:W-:Y:S01]  /*34a0*/  UTCQMMA gdesc[UR26], gdesc[UR24], tmem[UR9], tmem[UR22], idesc[UR23], UP4 ;  /* 0x00ff16181a0075ea */ /* 0x0003e2000a000309 */
[----:B------:R-:W-:Y:S01]  /*34b0*/  UPLOP3.LUT UP4, UPT, UPT, UPT, UPT, 0x80, 0x8 ;  /* 0x000000000008789c */ /* 0x000fe20003f8f070 */
[----:B------:R-:W-:Y:S01]  /*34c0*/  UMOV UR29, 0x80004020 ;  /* 0x80004020001d7882 */ /* 0x000fe20000000000 */
[----:B------:R-:W-:Y:S01]  /*34d0*/  UMOV UR14, UR17 ;  /* 0x00000011000e7c82 */ /* 0x000fe20008000000 */
[----:B------:R1:W-:Y:S01]  /*34e0*/  UTCQMMA gdesc[UR28], gdesc[UR30], tmem[UR9], tmem[UR20], idesc[UR21], UPT ;  /* 0x00ff141e1c0075ea */ /* 0x0003e2000b800309 */
[----:B------:R1:W-:Y:S01]  /*34f0*/  UTCBAR [UR7], URZ ;  /* 0x000000ff070073e9 */ /* 0x0003e200080000ff */
[----:B------:R-:W-:Y:S06]  /*3500*/  BRA.U UP0, `(.L_x_61) ;  /* 0xfffffffd00787547 */ /* 0x000fec000b83ffff */
.L_x_58:
[----:B------:R-:W-:Y:S01]  /*3510*/  UIADD3 UR18, UPT, UPT, UR18, 0x1, URZ ;  /* 0x0000000112127890 */ /* 0x000fe2000fffe0ff */
[----:B------:R-:W-:Y:S01]  /*3520*/  LOP3.LUT P0, RZ, R10, 0x1, RZ, 0xc0, !PT ;  /* 0x000000010aff7812 */ /* 0x000fe2000780c0ff */
[----:B------:R-:W-:Y:S01]  /*3530*/  UIADD3 UR8, UPT, UPT, UR8, 0xe0, URZ ;  /* 0x000000e008087890 */ /* 0x000fe2000fffe0ff */
[----:B--2---:R-:W-:Y:S01]  /*3540*/  ISETP.NE.AND P1, PT, R4, 0x2, PT ;  /* 0x000000020400780c */ /* 0x004fe20003f25270 */
[----:B------:R-:W-:-:S03]  /*3550*/  UISETP.NE.AND UP0, UPT, UR18, 0x2, UPT ;  /* 0x000000021200788c */ /* 0x000fc6000bf05270 */
[----:B-1----:R-:W-:Y:S01]  /*3560*/  SEL R2, RZ, 0x1, P1 ;  /* 0x00000001ff027807 */ /* 0x002fe20000800000 */
[----:B------:R-:W-:Y:S02]  /*3570*/  USEL UR4, URZ, 0x1, UP0 ;  /* 0x00000001ff047887 */ /* 0x000fe40008000000 */
[----:B------:R-:W-:Y:S01]  /*3580*/  USEL UR18, UR18, URZ, UP0 ;  /* 0x000000ff12127287 */ /* 0x000fe20008000000 */
[----:B------:R2:W-:Y:S01]  /*3590*/  UTCBAR [UR8], URZ ;  /* 0x000000ff080073e9 */ /* 0x0005e200080000ff */
[----:B------:R-:W-:Y:S02]  /*35a0*/  LOP3.LUT R12, R12, R2, RZ, 0x3c, !PT ;  /* 0x000000020c0c7212 */ /* 0x000fe400078e3cff */
[----:B------:R-:W-:Y:S02]  /*35b0*/  LOP3.LUT R7, R7, UR4, RZ, 0x3c, !PT ;  /* 0x0000000407077c12 */ /* 0x000fe4000f8e3cff */
[----:B------:R-:W-:Y:S01]  /*35c0*/  SEL R2, R4, RZ, P1 ;  /* 0x000000ff04027207 */ /* 0x000fe20000800000 */
[----:B------:R-:W-:Y:S06]  /*35d0*/  @P0 BRA `(.L_x_62) ;  /* 0xfffffff800c80947 */ /* 0x000fec000383ffff */
[----:B------:R-:W1:Y:S01]  /*35e0*/  S2UR UR4, SR_CgaCtaId ;  /* 0x00000000000479c3 */ /* 0x000e620000008800 */
[----:B------:R-:W-:Y:S01]  /*35f0*/  ELECT P0, URZ, PT ;  /* 0x0000000000ff782f */ /* 0x000fe20003800000 */
[----:B------:R-:W-:Y:S01]  /*3600*/  IMAD.MOV.U32 R2, RZ, RZ, 0x1 ;  /* 0x00000001ff027424 */ /* 0x000fe200078e00ff */
[----:B------:R-:W-:Y:S01]  /*3610*/  UIADD3 UR6, UPT, UPT, UR6, 0xf0, URZ ;  /* 0x000000f006067890 */ /* 0x000fe2000fffe0ff */
[----:B------:R-:W-:Y:S01]  /*3620*/  SHF.L.U32 R0, R7, 0x1f, RZ ;  /* 0x0000001f07007819 */ /* 0x000fe200000006ff */
[----:B------:R-:W-:-:S03]  /*3630*/  UMOV UR5, 0x40 ;  /* 0x0000004000057882 */ /* 0x000fc60000000000 */
[----:B------:R-:W-:Y:S01]  /*3640*/  UVIRTCOUNT.DEALLOC.SMPOOL 0x80 ;  /* 0x000000800000784c */ /* 0x000fe20000000000 */
[----:B-1----:R-:W-:Y:S02]  /*3650*/  ULEA UR4, UR4, UR5, 0x18 ;  /* 0x0000000504047291 */ /* 0x002fe4000f8ec0ff */
[----:B------:R-:W-:-:S07]  /*3660*/  ULEA UR5, UR18, UR6, 0x3 ;  /* 0x0000000612057291 */ /* 0x000fce000f8e18ff */
[----:B------:R1:W-:Y:S02]  /*3670*/  @P0 STS.U8 [UR4+0x1c], R2 ;  /* 0x00001c02ff000988 */ /* 0x0003e40008000004 */
[----:B------:R-:W3:Y:S02]  /*3680*/  SYNCS.PHASECHK.TRANS64.TRYWAIT P0, [UR5], R0 ;  /* 0x00000000ff0075a7 */ /* 0x000ee40008001105 */
[----:B-1-3--:R-:W-:Y:S05]  /*3690*/  @!P0 BRA `(.L_x_63) ;  /* 0x000000a400988947 */ /* 0x00afea0003800000 */
.L_x_328:
[----:B------:R-:W-:-:S04]  /*36a0*/  UIADD3 UR7, UPT, UPT, UR18, 0x1, URZ ;  /* 0x0000000112077890 */ /* 0x000fc8000fffe0ff */
[----:B------:R-:W-:-:S04]  /*36b0*/  UISETP.NE.AND UP0, UPT, UR7, 0x2, UPT ;  /* 0x000000020700788c */ /* 0x000fc8000bf05270 */
[----:B------:R-:W-:Y:S02]  /*36c0*/  USEL UR5, URZ, 0x1, UP0 ;  /* 0x00000001ff057887 */ /* 0x000fe40008000000 */
[----:B------:R-:W-:-:S04]  /*36d0*/  USEL UR7, UR7, URZ, UP0 ;  /* 0x000000ff07077287 */ /* 0x000fc80008000000 */
[----:B------:R-:W-:Y:S01]  /*36e0*/  ULEA UR7, UR7, UR6, 0x3 ;  /* 0x0000000607077291 */ /* 0x000fe2000f8e18ff */
[----:B-1----:R-:W-:-:S04]  /*36f0*/  LOP3.LUT R0, R7, UR5, RZ, 0x3c, !PT ;  /* 0x0000000507007c12 */ /* 0x002fc8000f8e3cff */
[----:B------:R-:W-:-:S04]  /*3700*/  SHF.L.U32 R0, R0, 0x1f, RZ ;  /* 0x0000001f00007819 */ /* 0x000fc800000006ff */
[----:B------:R-:W1:Y:S02]  /*3710*/  SYNCS.PHASECHK.TRANS64.TRYWAIT P0, [UR7], R0 ;  /* 0x00000000ff0075a7 */ /* 0x000e640008001107 */
[----:B-1----:R-:W-:Y:S05]  /*3720*/  @!P0 BRA `(.L_x_64) ;  /* 0x000000a4008c8947 */ /* 0x002fea0003800000 */
.L_x_330:
[----:B------:R-:W-:Y:S01]  /*3730*/  NOP ;  /* 0x0000000000007918 */ /* 0x000fe20000000000 */
[----:B-1----:R-:W1:Y:S01]  /*3740*/  LDS R0, [UR4+0x14] ;  /* 0x00001404ff007984 */ /* 0x002e620008000800 */
[----:B------:R-:W-:Y:S01]  /*3750*/  ULOP3.LUT UR6, UR19, 0xffff, URZ, 0xc0, !UPT ;  /* 0x0000ffff13067892 */ /* 0x000fe2000f8ec0ff */
[----:B--2---:R-:W-:Y:S01]  /*3760*/  UMOV UR8, 0xffff ;  /* 0x0000ffff00087882 */ /* 0x004fe20000000000 */
[----:B------:R-:W-:Y:S02]  /*3770*/  UMOV UR5, 0x1 ;  /* 0x0000000100057882 */ /* 0x000fe40000000000 */
[----:B------:R-:W-:-:S04]  /*3780*/  USHF.R.U32.HI UR6, URZ, 0x5, UR6 ;  /* 0x00000005ff067899 */ /* 0x000fc80008011606 */
[----:B------:R-:W-:Y:S02]  /*3790*/  USHF.L.U32 UR8, UR8, UR6, URZ ;  /* 0x0000000608087299 */ /* 0x000fe400080006ff */
[----:B------:R-:W-:-:S04]  /*37a0*/  USHF.L.U32 UR5, UR5, UR6, URZ ;  /* 0x0000000605057299 */ /* 0x000fc800080006ff */
[----:B-1----:R-:W-:-:S04]  /*37b0*/  LOP3.LUT R0, R0, UR8, RZ, 0xc0, !PT ;  /* 0x0000000800007c12 */ /* 0x002fc8000f8ec0ff */
[----:B------:R-:W-:-:S13]  /*37c0*/  ISETP.NE.AND P0, PT, R0, UR8, PT ;  /* 0x0000000800007c0c */ /* 0x000fda000bf05270 */
[----:B------:R-:W-:Y:S05]  /*37d0*/  @P0 BRA `(.L_x_65) ;  /* 0x0000000000580947 */ /* 0x000fea0003800000 */
[----:B------:R-:W1:Y:S02]  /*37e0*/  LDS R0, [UR4+0x18] ;  /* 0x00001804ff007984 */ /* 0x000e640008000800 */
[----:B-1----:R-:W-:-:S04]  /*37f0*/  LOP3.LUT R0, R0, UR5, RZ, 0xc0, !PT ;  /* 0x0000000500007c12 */ /* 0x002fc8000f8ec0ff */
[----:B------:R-:W-:-:S13]  /*3800*/  ISETP.NE.AND P0, PT, R0, UR5, PT ;  /* 0x0000000500007c0c */ /* 0x000fda000bf05270 */
[----:B------:R-:W-:Y:S05]  /*3810*/  @P0 BRA `(.L_x_66) ;  /* 0x00000000003c0947 */ /* 0x000fea0003800000 */
[----:B------:R-:W1:Y:S01]  /*3820*/  S2R R2, SR_LANEID ;  /* 0x0000000000027919 */ /* 0x000e620000000000 */
[----:B------:R-:W-:Y:S01]  /*3830*/  ULOP3.LUT UR8, URZ, UR8, URZ, 0x33, !UPT ;  /* 0x00000008ff087292 */ /* 0x000fe2000f8e33ff */
[----:B------:R-:W-:Y:S02]  /*3840*/  VOTEU.ANY UR7, UPT, PT ;  /* 0x0000000000077886 */ /* 0x000fe400038e0100 */
[----:B------:R-:W-:-:S03]  /*3850*/  UFLO.U32 UR7, UR7 ;  /* 0x00000007000772bd */ /* 0x000fc600080e0000 */
[----:B------:R-:W-:-:S04]  /*3860*/  IMAD.U32 R0, RZ, RZ, UR8 ;  /* 0x00000008ff007e24 */ /* 0x000fc8000f8e00ff */
[----:B------:R2:W3:Y:S02]  /*3870*/  REDUX UR6, R0 ;  /* 0x00000000000673c4 */ /* 0x0004e40000000000 */
[----:B------:R4:W-:Y:S01]  /*3880*/  UTCATOMSWS.AND URZ, UR8 ;  /* 0x0000000800ff79e3 */ /* 0x0009e20008000000 */
[----:B-1----:R-:W-:Y:S02]  /*3890*/  ISETP.EQ.U32.AND P0, PT, R2, UR7, PT ;  /* 0x0000000702007c0c */ /* 0x002fe4000bf02070 */
[----:B--2---:R-:W-:Y:S02]  /*38a0*/  LOP3.LUT R0, RZ, UR5, RZ, 0x33, !PT ;  /* 0x00000005ff007c12 */ /* 0x004fe4000f8e33ff */
[----:B---3--:R-:W-:Y:S02]  /*38b0*/  MOV R2, UR6 ;  /* 0x0000000600027c02 */ /* 0x008fe40008000f00 */
[----:B------:R-:W1:Y:S07]  /*38c0*/  REDUX UR5, R0 ;  /* 0x00000000000573c4 */ /* 0x000e6e0000000000 */
[----:B------:R4:W-:Y:S01]  /*38d0*/  @P0 ATOMS.AND RZ, [UR4+0x14], R2 ;  /* 0x00001402ffff098c */ /* 0x0009e2000a800004 */
[----:B-1----:R-:W-:-:S05]  /*38e0*/  IMAD.U32 R0, RZ, RZ, UR5 ;  /* 0x00000005ff007e24 */ /* 0x002fca000f8e00ff */
[----:B------:R4:W-:Y:S01]  /*38f0*/  @P0 ATOMS.AND RZ, [UR4+0x18], R0 ;  /* 0x00001800ffff098c */ /* 0x0009e2000a800004 */
[----:B------:R-:W-:Y:S05]  /*3900*/  BRA `(.L_x_67) ;  /* 0x0000000000147947 */ /* 0x000fea0003800000 */
.L_x_66:
[----:B------:R-:W-:Y:S02]  /*3910*/  MOV R2, 0x3930 ;  /* 0x0000393000027802 */ /* 0x000fe40000000f00 */
[----:B-----5:R-:W-:Y:S05]  /*3920*/  CALL.REL.NOINC `($__internal_0_$__cuda_sm10x_tcgen05_guardrail_trap_col_being_dealloced_not_returned_by_alloc) ;  /* 0x000000a800387944 */ /* 0x020fea0003c00000 */
[----:B------:R-:W-:Y:S05]  /*3930*/  BRA `(.L_x_67) ;  /* 0x0000000000087947 */ /* 0x000fea0003800000 */
.L_x_65:
[----:B------:R-:W-:Y:S02]  /*3940*/  MOV R2, 0x3960 ;  /* 0x0000396000027802 */ /* 0x000fe40000000f00 */
[----:B-----5:R-:W-:Y:S05]  /*3950*/  CALL.REL.NOINC `($__internal_2_$__cuda_sm10x_tcgen05_guardrail_trap_unallocated_columns_being_dealloced) ;  /* 0x000000a800447944 */ /* 0x020fea0003c00000 */
.L_x_67:
[----:B------:R-:W-:Y:S01]  /*3960*/  NOP ;  /* 0x0000000000007918 */ /* 0x000fe20000000000 */
[----:B----4-:R-:W-:Y:S05]  /*3970*/  EXIT ;  /* 0x000000000000794d */ /* 0x010fea0003800000 */
.L_x_51:
[----:B------:R-:W-:-:S09]  /*3980*/  UISETP.NE.OR UP3, UPT, UR4, 0x3, UP3 ;  /* 0x000000030400788c */ /* 0x000fd20009f65670 */
[----:B------:R-:W-:Y:S05]  /*3990*/  BRA.U UP3, `(.L_x_68) ;  /* 0x0000000d03a87547 */ /* 0x000fea000b800000 */
[----:B------:R-:W2:Y:S01]  /*39a0*/  LDC R0, c[0x0][0xb30] ;  /* 0x0002cc00ff007b82 */ /* 0x000ea20000000800 */
[----:B------:R-:W3:Y:S01]  /*39b0*/  LDCU.64 UR8, c[0x0][0x888] ;  /* 0x00011100ff0877ac */ /* 0x000ee20008000a00 */
[----:B------:R-:W-:Y:S02]  /*39c0*/  HFMA2 R25, -RZ, RZ, 0, 0 ;  /* 0x00000000ff197431 */ /* 0x000fe400000001ff */
[----:B------:R-:W-:Y:S01]  /*39d0*/  IMAD.MOV.U32 R24, RZ, RZ, 0x1 ;  /* 0x00000001ff187424 */ /* 0x000fe200078e00ff */
[----:B------:R-:W-:Y:S01]  /*39e0*/  MOV R32, 0x2000 ;  /* 0x0000200000207802 */ /* 0x000fe20000000f00 */
[----:B------:R-:W4:Y:S01]  /*39f0*/  LDCU.64 UR4, c[0x0][0x890] ;  /* 0x00011200ff0477ac */ /* 0x000f220008000a00 */
[----:B------:R-:W-:Y:S01]  /*3a00*/  IMAD.MOV.U32 R17, RZ, RZ, RZ ;  /* 0x000000ffff117224 */ /* 0x000fe200078e00ff */
[----:B------:R-:W1:Y:S01]  /*3a10*/  LDC R27, c[0x0][0x370] ;  /* 0x0000dc00ff1b7b82 */ /* 0x000e620000000800 */
[----:B------:R-:W-:Y:S01]  /*3a20*/  UMOV UR7, 0x400 ;  /* 0x0000040000077882 */ /* 0x000fe20000000000 */
[----:B------:R-:W1:Y:S01]  /*3a30*/  LDCU.64 UR14, c[0x0][0x348] ;  /* 0x00006900ff0e77ac */ /* 0x000e620008000a00 */
[----:B------:R-:W-:-:S05]  /*3a40*/  ULEA UR7, UR38, UR7, 0x18 ;  /* 0x0000000726077291 */ /* 0x000fca000f8ec0ff */
[----:B------:R-:W1:Y:S01]  /*3a50*/  LDC R12, c[0x0][0xb0c] ;  /* 0x0002c300ff0c7b82 */ /* 0x000e620000000800 */
[----:B------:R-:W-:Y:S02]  /*3a60*/  UPLOP3.LUT UP1, UPT, UPT, UPT, UPT, 0x40, 0x4 ;  /* 0x000000000004789c */ /* 0x000fe40003f2e870 */
[----:B---3--:R-:W-:Y:S02]  /*3a70*/  UISETP.NE.U32.AND UP2, UPT, UR8, URZ, UPT ;  /* 0x000000ff0800728c */ /* 0x008fe4000bf45070 */
[----:B------:R-:W-:Y:S02]  /*3a80*/  UIADD3 UR13, UPT, UPT, UR7, 0x88, URZ ;  /* 0x00000088070d7890 */ /* 0x000fe4000fffe0ff */
[----:B----4-:R-:W-:Y:S01]  /*3a90*/  UISETP.NE.U32.AND UP6, UPT, UR4, URZ, UPT ;  /* 0x000000ff0400728c */ /* 0x010fe2000bfc5070 */
[----:B------:R-:W3:Y:S01]  /*3aa0*/  LDC R31, c[0x0][0xb20] ;  /* 0x0002c800ff1f7b82 */ /* 0x000ee20000000800 */
[----:B--2---:R-:W-:Y:S01]  /*3ab0*/  ISETP.NE.AND P1, PT, R0, 0x1, PT ;  /* 0x000000010000780c */ /* 0x004fe20003f25270 */
[----:B------:R-:W-:-:S02]  /*3ac0*/  UISETP.NE.AND.EX UP2, UPT, UR9, URZ, UPT, UP2 ;  /* 0x000000ff0900728c */ /* 0x000fc4000bf45320 */
[----:B-1----:R-:W-:Y:S02]  /*3ad0*/  UISETP.GE.AND UP5, UPT, UR37, 0x1, UPT ;  /* 0x000000012500788c */ /* 0x002fe4000bfa6270 */
[----:B------:R-:W-:Y:S02]  /*3ae0*/  UISETP.NE.AND UP4, UPT, UR37, 0x1, UPT ;  /* 0x000000012500788c */ /* 0x000fe4000bf85270 */
[----:B------:R-:W1:Y:S01]  /*3af0*/  LDC.64 R28, c[0x0][0xb10] ;  /* 0x0002c400ff1c7b82 */ /* 0x000e620000000a00 */
[----:B------:R-:W-:Y:S02]  /*3b00*/  UIADD3 UR33, UPT, UPT, UR7, 0x70, URZ ;  /* 0x0000007007217890 */ /* 0x000fe4000fffe0ff */
[----:B------:R-:W-:Y:S02]  /*3b10*/  UIADD3 UR25, UPT, UPT, UR7, 0x78, URZ ;  /* 0x0000007807197890 */ /* 0x000fe4000fffe0ff */
[----:B------:R-:W-:Y:S02]  /*3b20*/  UIADD3 UR17, UPT, UPT, UR7, 0x80, URZ ;  /* 0x0000008007117890 */ /* 0x000fe4000fffe0ff */
[----:B------:R-:W-:Y:S01]  /*3b30*/  UPRMT UR13, UR38, 0x654, UR13 ;  /* 0x00000654260d7896 */ /* 0x000fe2000800000d */
[----:B------:R-:W2:Y:S01]  /*3b40*/  LDC.64 R10, c[0x0][0xb18] ;  /* 0x0002c600ff0a7b82 */ /* 0x000ea20000000a00 */
[----:B------:R-:W-:-:S07]  /*3b50*/  UISETP.NE.AND.EX UP6, UPT, UR5, URZ, UPT, UP6 ;  /* 0x000000ff0500728c */ /* 0x000fce000bfc5360 */
[----:B------:R-:W4:Y:S08]  /*3b60*/  LDC.64 R8, c[0x0][0xb28] ;  /* 0x0002ca00ff087b82 */ /* 0x000f300000000a00 */
[----:B---3--:R-:W1:Y:S02]  /*3b70*/  LDC R26, c[0x0][0x374] ;  /* 0x0000dd00ff1a7b82 */ /* 0x008e640000000800 */
.L_x_79:
[----:B------:R-:W-:Y:S02]  /*3b80*/  LEA R0, R17, UR7, 0x3 ;  /* 0x0000000711007c11 */ /* 0x000fe4000f8e18ff */
[----:B------:R-:W-:Y:S02]  /*3b90*/  SHF.L.U32 R2, R25, 0x1f, RZ ;  /* 0x0000001f19027819 */ /* 0x000fe400000006ff */
[----:B------:R-:W-:Y:S02]  /*3ba0*/  LEA R5, R17, UR7, 0x4 ;  /* 0x0000000711057c11 */ /* 0x000fe4000f8e20ff */
[----:B---3--:R-:W3:Y:S02]  /*3bb0*/  SYNCS.PHASECHK.TRANS64.TRYWAIT P0, [R0+URZ+0xc0], R2 ;  /* 0x0000c002000075a7 */ /* 0x008ee400080011ff */
[----:B---3--:R-:W-:Y:S05]  /*3bc0*/  @!P0 BRA `(.L_x_69) ;  /* 0x000000a0007c8947 */ /* 0x008fea0003800000 */
.L_x_331:
[----:B------:R-:W1:Y:S01]  /*3bd0*/  LDS.128 R20, [R5+0x130] ;  /* 0x0001300005147984 */ /* 0x000e620000000c00 */
[----:B---3--:R-:W-:Y:S01]  /*3be0*/  VIADD R0, R0, 0xd0 ;  /* 0x000000d000007836 */ /* 0x008fe20000000000 */
[----:B------:R-:W-:Y:S01]  /*3bf0*/  @!PT LDS RZ, [RZ] ;  /* 0x00000000fffff984 */ /* 0x000fe20000000800 */
[----:B------:R-:W-:Y:S01]  /*3c00*/  @!PT LDS RZ, [RZ] ;  /* 0x00000000fffff984 */ /* 0x000fe20000000800 */
[----:B------:R-:W-:Y:S01]  /*3c10*/  @!PT LDS RZ, [RZ] ;  /* 0x00000000fffff984 */ /* 0x000fe20000000800 */
[----:B------:R-:W-:Y:S01]  /*3c20*/  @!PT LDS RZ, [RZ] ;  /* 0x00000000fffff984 */ /* 0x000fe20000000800 */
[----:B------:R3:W-:Y:S06]  /*3c30*/  MEMBAR.ALL.CTA ;  /* 0x0000000000007992 */ /* 0x0007ec0000008000 */
[----:B---3--:R-:W3:Y:S01]  /*3c40*/  FENCE.VIEW.ASYNC.S ;  /* 0x00000000000073c6 */ /* 0x008ee20000000000 */
[----:B------:R-:W-:Y:S04]  /*3c50*/  PRMT R0, RZ, 0x654, R0 ;  /* 0x00000654ff007816 */ /* 0x000fe80000000000 */
[----:B---3--:R3:W-:Y:S01]  /*3c60*/  SYNCS.ARRIVE.TRANS64.RED.A1T0 RZ, [R0+URZ], RZ ;  /* 0x000000ff00ff79a7 */ /* 0x0087e200081004ff */
[----:B-1----:R-:W-:Y:S11]  /*3c70*/  LOP3.LUT P3, RZ, R22, 0x1, RZ, 0xc0, !PT ;  /* 0x0000000116ff7812 */ /* 0x002ff6000786c0ff */
[----:B------:R-:W-:Y:S02]  /*3c80*/  @!UPT UIADD3 URZ, UPT, UPT, URZ, URZ, URZ ;  /* 0x000000fffffff290 */ /* 0x000fe4000fffe0ff */
[----:B------:R-:W-:Y:S02]  /*3c90*/  @P3 MOV R4, R20 ;  /* 0x0000001400043202 */ /* 0x000fe40000000f00 */
[----:B------:R-:W-:Y:S01]  /*3ca0*/  @P3 LOP3.LUT R3, R21, 0xffff, RZ, 0xc0, !PT ;  /* 0x0000ffff15033812 */ /* 0x000fe200078ec0ff */
[----:B---3--:R-:W-:Y:S06]  /*3cb0*/  BRA.U !UP5, `(.L_x_70) ;  /* 0x000000010da47547 */ /* 0x008fec000b800000 */
[----:B--2---:R-:W-:Y:S01]  /*3cc0*/  IMAD.HI.U32 R0, R26, R11, RZ ;  /* 0x0000000b1a007227 */ /* 0x004fe200078e00ff */
[----:B------:R-:W-:Y:S02]  /*3cd0*/  ISETP.NE.AND P0, PT, R10, 0x1, PT ;  /* 0x000000010a00780c */ /* 0x000fe40003f05270 */
[----:B------:R-:W-:Y:S01]  /*3ce0*/  PLOP3.LUT P2, PT, PT, PT, UP4, 0x80, 0x8 ;  /* 0x000000000008781c */ /* 0x000fe20003f4f048 */
[----:B------:R-:W-:Y:S01]  /*3cf0*/  IMAD.HI.U32 R2, R27, R28, RZ ;  /* 0x0000001c1b027227 */ /* 0x000fe200078e00ff */
[----:B------:R-:W-:Y:S02]  /*3d00*/  SHF.R.U32.HI R0, RZ, R31, R0 ;  /* 0x0000001fff007219 */ /* 0x000fe40000011600 */
[----:B------:R-:W-:Y:S01]  /*3d10*/  ISETP.NE.AND P4, PT, R12, 0x1, PT ;  /* 0x000000010c00780c */ /* 0x000fe20003f85270 */
[----:B------:R-:W-:Y:S01]  /*3d20*/  IMAD.HI.U32 R5, R3, R11, RZ ;  /* 0x0000000b03057227 */ /* 0x000fe200078e00ff */
[----:B------:R-:W-:Y:S02]  /*3d30*/  SHF.R.U32.HI R2, RZ, R29, R2 ;  /* 0x0000001dff027219 */ /* 0x000fe40000011602 */
[----:B------:R-:W-:Y:S01]  /*3d40*/  SEL R0, R26, R0, !P0 ;  /* 0x000000001a007207 */ /* 0x000fe20004000000 */
[----:B------:R-:W-:Y:S01]  /*3d50*/  IMAD.HI.U32 R13, R4, R28, RZ ;  /* 0x0000001c040d7227 */ /* 0x000fe200078e00ff */
[----:B------:R-:W-:Y:S03]  /*3d60*/  SEL R6, R27, R2, !P4 ;  /* 0x000000021b067207 */ /* 0x000fe60006000000 */
[-C--:B----4-:R-:W-:Y:S04]  /*3d70*/  IMAD.HI.U32 R2, R0, R8.reuse, RZ ;  /* 0x0000000800027227 */ /* 0x090fe800078e00ff */
[----:B------:R-:W-:Y:S01]  /*3d80*/  IMAD.HI.U32 R7, R6, R8, RZ ;  /* 0x0000000806077227 */ /* 0x000fe200078e00ff */
[----:B------:R-:W-:Y:S02]  /*3d90*/  @P2 SHF.R.U32.HI R0, RZ, R9, R2 ;  /* 0x00000009ff002219 */ /* 0x000fe40000011602 */
[----:B------:R-:W-:Y:S02]  /*3da0*/  SHF.R.U32.HI R2, RZ, R31, R5 ;  /* 0x0000001fff027219 */ /* 0x000fe40000011605 */
[----:B------:R-:W-:Y:S01]  /*3db0*/  @P2 SHF.R.U32.HI R6, RZ, R9, R7 ;  /* 0x00000009ff062219 */ /* 0x000fe20000011607 */
[----:B------:R-:W-:Y:S01]  /*3dc0*/  IMAD R0, R0, UR37, RZ ;  /* 0x0000002500007c24 */ /* 0x000fe2000f8e02ff */
[----:B------:R-:W-:Y:S02]  /*3dd0*/  SHF.R.U32.HI R7, RZ, R29, R13 ;  /* 0x0000001dff077219 */ /* 0x000fe4000001160d */
[----:B------:R-:W-:Y:S02]  /*3de0*/  SEL R5, R3, R2, !P0 ;  /* 0x0000000203057207 */ /* 0x000fe40004000000 */
[----:B------:R-:W-:Y:S01]  /*3df0*/  SEL R2, R4, R7, !P4 ;  /* 0x0000000704027207 */ /* 0x000fe20006000000 */
[----:B------:R-:W-:Y:S01]  /*3e00*/  IMAD R7, R6, UR37, RZ ;  /* 0x0000002506077c24 */ /* 0x000fe2000f8e02ff */
[C---:B------:R-:W-:Y:S01]  /*3e10*/  ISETP.GE.AND P0, PT, R5.reuse, R0, PT ;  /* 0x000000000500720c */ /* 0x040fe20003f06270 */
[C---:B------:R-:W-:Y:S03]  /*3e20*/  IMAD.HI.U32 R0, R5.reuse, R8, RZ ;  /* 0x0000000805007227 */ /* 0x040fe600078e00ff */
[C---:B------:R-:W-:Y:S02]  /*3e30*/  ISETP.GE.OR P0, PT, R2.reuse, R7, P0 ;  /* 0x000000070200720c */ /* 0x040fe40000706670 */
[-C--:B------:R-:W-:Y:S04]  /*3e40*/  SHF.R.U32.HI R0, RZ, R9.reuse, R0 ;  /* 0x00000009ff007219 */ /* 0x080fe80000011600 */
[----:B------:R-:W-:Y:S05]  /*3e50*/  SEL R13, R5, R0, !P2 ;  /* 0x00000000050d7207 */ /* 0x000fea0005000000 */
[----:B------:R-:W-:Y:S02]  /*3e60*/  IMAD.MOV R7, RZ, RZ, -R13 ;  /* 0x000000ffff077224 */ /* 0x000fe400078e0a0d */
[C---:B------:R-:W-:Y:S04]  /*3e70*/  @!P0 IMAD.HI.U32 R0, R2.reuse, R8, RZ ;  /* 0x0000000802008227 */ /* 0x040fe800078e00ff */
[----:B------:R-:W-:Y:S01]  /*3e80*/  IMAD R7, R7, UR37, R5 ;  /* 0x0000002507077c24 */ /* 0x000fe2000f8e0205 */
[----:B------:R-:W-:Y:S04]  /*3e90*/  @!P0 SHF.R.U32.HI R0, RZ, R9, R0 ;  /* 0x00000009ff008219 */ /* 0x000fe80000011600 */
[----:B------:R-:W-:Y:S04]  /*3ea0*/  @!P0 SEL R0, R2, R0, !P2 ;  /* 0x0000000002008207 */ /* 0x000fe80005000000 */
[----:B------:R-:W-:Y:S01]  /*3eb0*/  @!P0 IADD3 R13, PT, PT, R13, -R0, RZ ;  /* 0x800000000d0d8210 */ /* 0x000fe20007ffe0ff */
[----:B------:R-:W-:Y:S01]  /*3ec0*/  @!P0 IMAD R0, R6, R7, R0 ;  /* 0x0000000706008224 */ /* 0x000fe200078e0200 */
[----:B------:R-:W-:Y:S01]  /*3ed0*/  IADD3 R7, PT, PT, -R5, RZ, RZ ;  /* 0x000000ff05077210 */ /* 0x000fe20007ffe1ff */
[--C-:B------:R-:W-:Y:S02]  /*3ee0*/  IMAD.MOV R6, RZ, RZ, -R2.reuse ;  /* 0x000000ffff067224 */ /* 0x100fe400078e0a02 */
[----:B------:R-:W-:Y:S02]  /*3ef0*/  @!P0 IMAD R5, R13, UR37, R2 ;  /* 0x000000250d058c24 */ /* 0x000fe4000f8e0202 */
[----:B------:R-:W-:Y:S02]  /*3f00*/  @!P0 IMAD.MOV.U32 R2, RZ, RZ, R0 ;  /* 0x000000ffff028224 */ /* 0x000fe400078e0000 */
[----:B------:R-:W-:Y:S02]  /*3f10*/  IMAD R4, R12, R6, R4 ;  /* 0x000000060c047224 */ /* 0x000fe400078e0204 */
[----:B------:R-:W-:Y:S02]  /*3f20*/  IMAD R3, R10, R7, R3 ;  /* 0x000000070a037224 */ /* 0x000fe400078e0203 */
[----:B------:R-:W-:Y:S02]  /*3f30*/  IMAD R4, R2, R12, R4 ;  /* 0x0000000c02047224 */ /* 0x000fe400078e0204 */
[----:B------:R-:W-:Y:S02]  /*3f40*/  IMAD R3, R5, R10, R3 ;  /* 0x0000000a05037224 */ /* 0x000fe400078e0203 */
.L_x_70:
[----:B------:R-:W-:Y:S05]  /*3f50*/  BRA.U UP1, `(.L_x_71) ;  /* 0x0000000101107547 */ /* 0x000fea000b800000 */
[----:B------:R-:W-:Y:S04]  /*3f60*/  MOV R0, UR6 ;  /* 0x0000000600007c02 */ /* 0x000fe80008000f00 */
[----:B------:R-:W-:Y:S04]  /*3f70*/  SHF.L.U32 R0, R0, 0x1f, RZ ;  /* 0x0000001f00007819 */ /* 0x000fe800000006ff */
[----:B------:R-:W1:Y:S02]  /*3f80*/  SYNCS.PHASECHK.TRANS64.TRYWAIT P0, [UR7+0xb8], R0 ;  /* 0x0000b800ff0075a7 */ /* 0x000e640008001107 */
[----:B-1----:R-:W-:Y:S05]  /*3f90*/  @!P0 BRA `(.L_x_72) ;  /* 0x0000009c009c8947 */ /* 0x002fea0003800000 */
.L_x_71:
[----:B------:R-:W-:Y:S02]  /*3fa0*/  R2UR UR35, R19 ;  /* 0x00000000132372ca */ /* 0x000fe400000e0000 */
[----:B------:R-:W-:Y:S02]  /*3fb0*/  R2UR UR34, R18 ;  /* 0x00000000122272ca */ /* 0x000fe400000e0000 */
[----:B------:R-:W-:Y:S02]  /*3fc0*/  ISETP.NE.U32.AND P0, PT, RZ, UR4, PT ;  /* 0x00000004ff007c0c */ /* 0x000fe4000bf05070 */
[----:B------:R-:W-:Y:S02]  /*3fd0*/  SHF.L.U32 R16, R24, 0x1f, RZ ;  /* 0x0000001f18107819 */ /* 0x000fe400000006ff */
[----:B------:R-:W-:Y:S05]  /*3fe0*/  ISETP.NE.AND.EX P0, PT, RZ, UR5, PT, P0 ;  /* 0x00000005ff007c0c */ /* 0x000fea000bf05300 */
[----:B------:R-:W-:Y:S02]  /*3ff0*/  USHF.L.U32 UR35, UR35, 0x7, URZ ;  /* 0x0000000723237899 */ /* 0x000fe400080006ff */
[----:B------:R-:W-:Y:S01]  /*4000*/  USHF.L.U32 UR34, UR34, 0x8, URZ ;  /* 0x0000000822227899 */ /* 0x000fe200080006ff */
[----:B------:R-:W-:Y:S11]  /*4010*/  BRA.U !UP6, `(.L_x_73) ;  /* 0x000000010e347547 */ /* 0x000ff6000b800000 */
[----:B------:R-:W-:Y:S01]  /*4020*/  UPLOP3.LUT UP0, UPT, UPT, UPT, UP2, 0x80, 0x8 ;  /* 0x000000000008789c */ /* 0x000fe20003f0f020 */
[----:B-1----:R-:W-:Y:S02]  /*4030*/  HFMA2 R0, -RZ, RZ, 0, 5.9604644775390625e-08 ;  /* 0x00000001ff007431 */ /* 0x002fe400000001ff */
[----:B------:R-:W-:Y:S03]  /*4040*/  IMAD.MOV.U32 R251, RZ, RZ, 0x1 ;  /* 0x00000001fffb7424 */ /* 0x000fe600078e00ff */
[----:B------:R-:W-:Y:S05]  /*4050*/  PLOP3.LUT P2, PT, PT, PT, UP0, 0x80, 0x8 ;  /* 0x000000000008781c */ /* 0x000fea0003f4f008 */
[----:B------:R-:W1:Y:S01]  /*4060*/  @UP0 LDCU.64 UR10, c[0x0][0x888] ;  /* 0x00011100ff0a07ac */ /* 0x000e620008000a00 */
[----:B------:R-:W-:Y:S07]  /*4070*/  @UP0 UIMAD UR8, UR36, UR4, URZ ;  /* 0x00000004240802a4 */ /* 0x000fee000f8e02ff */
[----:B------:R-:W-:Y:S01]  /*4080*/  @!P2 PRMT R251, R0, 0x7610, R251 ;  /* 0x0000761000fba816 */ /* 0x000fe200000000fb */
[----:B-1----:R-:W-:Y:S03]  /*4090*/  @UP0 UIMAD.WIDE UR10, UR8, 0x4, UR10 ;  /* 0x00000004080a08a5 */ /* 0x002fe6000f8e020a */
[----:B------:R-:W1:Y:S03]  /*40a0*/  @!UP0 LDCU UR8, c[0x0][0x880] ;  /* 0x00011000ff0887ac */ /* 0x000e660008000800 */
[----:B------:R-:W-:Y:S01]  /*40b0*/  IMAD.U32 R6, RZ, RZ, UR10 ;  /* 0x0000000aff067e24 */ /* 0x000fe2000f8e00ff */
[----:B------:R-:W-:Y:S05]  /*40c0*/  MOV R7, UR11 ;  /* 0x0000000b00077c02 */ /* 0x000fea0008000f00 */
[----:B-----5:R3:W5:Y:S02]  /*40d0*/  @P2 LDG.E R175, desc[UR42][R6.64] ;  /* 0x0000002a06af2981 */ /* 0x020764000c1e1900 */
[----:B-1-3--:R-:W-:Y:S07]  /*40e0*/  @!P2 IMAD.U32 R175, RZ, RZ, UR8 ;  /* 0x00000008ffafae24 */ /* 0x00afee000f8e00ff */
.L_x_73:
[----:B-----5:R-:W-:Y:S01]  /*40f0*/  @!P0 FSETP.EQ.AND P2, PT, R175, RZ, PT ;  /* 0x000000ffaf00820b */ /* 0x020fe20003f42000 */
[----:B------:R-:W-:Y:S01]  /*4100*/  @!UPT UIADD3 URZ, UPT, UPT, URZ, URZ, URZ ;  /* 0x000000fffffff290 */ /* 0x000fe2000fffe0ff */
[----:B------:R-:W-:Y:S11]  /*4110*/  @!P0 BRA `(.L_x_74) ;  /* 0x0000000000148947 */ /* 0x000ff60003800000 */
[----:B------:R-:W-:Y:S02]  /*4120*/  LOP3.LUT P0, RZ, R251, 0xff, RZ, 0xc0, !PT ;  /* 0x000000fffbff7812 */ /* 0x000fe4000780c0ff */
[----:B------:R-:W-:Y:S04]  /*4130*/  PLOP3.LUT P2, PT, PT, PT, UP0, 0x80, 0x8 ;  /* 0x000000000008781c */ /* 0x000fe80003f4f008 */
[----:B------:R-:W-:Y:S07]  /*4140*/  PLOP3.LUT P2, PT, P2, PT, PT, 0x8, 0x80 ;  /* 0x000000000080781c */ /* 0x000fee000174e170 */
[----:B------:R-:W-:Y:S11]  /*4150*/  @P0 FSETP.EQ.AND P2, PT, R175, RZ, PT ;  /* 0x000000ffaf00020b */ /* 0x000ff60003f42000 */
[----:B------:R-:W-:Y:S02]  /*4160*/  @!UPT UIADD3 URZ, UPT, UPT, URZ, URZ, URZ ;  /* 0x000000fffffff290 */ /* 0x000fe4000fffe0ff */
.L_x_74:
[----:B------:R-:W3:Y:S01]  /*4170*/  SYNCS.PHASECHK.TRANS64.TRYWAIT P0, [UR7+0x90], R16 ;  /* 0x00009010ff0075a7 */ /* 0x000ee20008001107 */
[----:B------:R-:W-:Y:S04]  /*4180*/  ELECT P4, URZ, PT ;  /* 0x0000000000ff782f */ /* 0x000fe80003880000 */
[----:B------:R-:W-:Y:S01]  /*4190*/  PLOP3.LUT P4, PT, P2, P4, PT, 0xf2, 0x2f ;  /* 0x00000000002f781c */ /* 0x000fe20001789e72 */
[----:B------:R-:W-:Y:S01]  /*41a0*/  @!UPT UIADD3 URZ, UPT, UPT, URZ, URZ, URZ ;  /* 0x000000fffffff290 */ /* 0x000fe2000fffe0ff */
[----:B---3--:R-:W-:Y:S11]  /*41b0*/  @!P0 BRA `(.L_x_75) ;  /* 0x0000009c002c8947 */ /* 0x008ff60003800000 */
.L_x_334:
[----:B------:R-:W-:Y:S01]  /*41c0*/  VOTEU.ALL UP1, P4 ;  /* 0x0000000000ff7886 */ /* 0x000fe20002020000 */
[----:B-1----:R-:W-:Y:S01]  /*41d0*/  @!P4 MOV R0, 0x2000 ;  /* 0x000020000000c802 */ /* 0x002fe20000000f00 */
[----:B------:R-:W-:Y:S01]  /*41e0*/  UMOV UR10, 0x0 ;  /* 0x00000000000a7882 */ /* 0x000fe20000000000 */
[----:B------:R-:W-:Y:S01]  /*41f0*/  UMOV UR11, 0x10000000 ;  /* 0x10000000000b7882 */ /* 0x000fe20000000000 */
[----:B------:R-:W-:Y:S02]  /*4200*/  UPRMT UR8, UR38, 0x654, UR33 ;  /* 0x0000065426087896 */ /* 0x000fe40008000021 */
[----:B------:R-:W-:Y:S02]  /*4210*/  @!UP1 UIADD3 UR18, UP3, UPT, UR14, 0x580, URZ ;  /* 0x000005800e129890 */ /* 0x000fe4000ff7e0ff */
[----:B------:R-:W-:Y:S02]  /*4220*/  @!UP1 UIADD3 UR32, UPT, UPT, UR7, 0x200, URZ ;  /* 0x0000020007209890 */ /* 0x000fe4000fffe0ff */
[----:B------:R-:W-:Y:S01]  /*4230*/  @!UP1 UIADD3.X UR19, UPT, UPT, URZ, UR15, URZ, UP3, !UPT ;  /* 0x0000000fff139290 */ /* 0x000fe20009ffe4ff */
[----:B------:R-:W-:Y:S08]  /*4240*/  VOTEU.ALL UP1, P4 ;  /* 0x0000000000ff7886 */ /* 0x000ff00002020000 */
[----:B------:R1:W-:Y:S01]  /*4250*/  @!UP1 UTMALDG.3D [UR32], [UR18], desc[UR10] ;  /* 0x00000a20120095b4 */ /* 0x0003e20008011000 */
[----:B------:R1:W-:Y:S01]  /*4260*/  @!P4 SYNCS.ARRIVE.TRANS64.RED.A0TR RZ, [UR7+0x70], R0 ;  /* 0x00007000ffffc9a7 */ /* 0x0003e20008300407 */
[----:B------:R-:W-:Y:S01]  /*4270*/  SYNCS.ARRIVE.TRANS64.RED.A1T0 RZ, [UR8], RZ ;  /* 0x000000ffffff79a7 */ /* 0x000fe20008100408 */
[----:B------:R-:W3:Y:S02]  /*4280*/  SYNCS.PHASECHK.TRANS64.TRYWAIT P0, [UR7+0x98], R16 ;  /* 0x00009810ff0075a7 */ /* 0x000ee40008001107 */
[----:B-1-3--:R-:W-:Y:S05]  /*4290*/  @!P0 BRA `(.L_x_76) ;  /* 0x0000009c000c8947 */ /* 0x00afea0003800000 */
.L_x_336:
[----:B------:R-:W-:Y:S01]  /*42a0*/  VOTEU.ALL UP1, P4 ;  /* 0x0000000000ff7886 */ /* 0x000fe20002020000 */
[----:B-1----:R-:W-:Y:S01]  /*42b0*/  @!P4 MOV R0, 0x2000 ;  /* 0x000020000000c802 */ /* 0x002fe20000000f00 */
[----:B------:R-:W-:Y:S01]  /*42c0*/  UMOV UR10, 0x0 ;  /* 0x00000000000a7882 */ /* 0x000fe20000000000 */
[----:B------:R-:W-:Y:S01]  /*42d0*/  UMOV UR11, 0x10000000 ;  /* 0x10000000000b7882 */ /* 0x000fe20000000000 */
[----:B------:R-:W-:Y:S01]  /*42e0*/  UMOV UR27, UR35 ;  /* 0x00000023001b7c82 */ /* 0x000fe20008000000 */
[----:B------:R-:W-:Y:S02]  /*42f0*/  @!UP1 UIADD3 UR18, UP3, UPT, UR14, 0x580, URZ ;  /* 0x000005800e129890 */ /* 0x000fe4000ff7e0ff */
[----:B------:R-:W-:Y:S02]  /*4300*/  @!UP1 UIADD3 UR26, UPT, UPT, UR34, 0x40, URZ ;  /* 0x00000040221a9890 */ /* 0x000fe4000fffe0ff */
[----:B------:R-:W-:Y:S02]  /*4310*/  @!UP1 UIADD3 UR24, UPT, UPT, UR7, 0x2200, URZ ;  /* 0x0000220007189890 */ /* 0x000fe4000fffe0ff */
[----:B------:R-:W-:Y:S01]  /*4320*/  @!UP1 UIADD3.X UR19, UPT, UPT, URZ, UR15, URZ, UP3, !UPT ;  /* 0x0000000fff139290 */ /* 0x000fe20009ffe4ff */
[----:B------:R-:W-:Y:S01]  /*4330*/  VOTEU.ALL UP1, P4 ;  /* 0x0000000000ff7886 */ /* 0x000fe20002020000 */
[----:B------:R-:W-:Y:S01]  /*4340*/  UMOV UR28, UR36 ;  /* 0x00000024001c7c82 */ /* 0x000fe20008000000 */
[----:B------:R-:W-:Y:S06]  /*4350*/  UPRMT UR8, UR38, 0x654, UR25 ;  /* 0x0000065426087896 */ /* 0x000fec0008000019 */
[----:B------:R1:W-:Y:S01]  /*4360*/  @!UP1 UTMALDG.3D [UR24], [UR18], desc[UR10] ;  /* 0x00000a18120095b4 */ /* 0x0003e20008011000 */
[----:B------:R1:W-:Y:S02]  /*4370*/  @!P4 SYNCS.ARRIVE.TRANS64.RED.A0TR RZ, [UR7+0x78], R0 ;  /* 0x00007800ffffc9a7 */ /* 0x0003e40008300407 */
[----:B------:R-:W-:Y:S01]  /*4380*/  SYNCS.ARRIVE.TRANS64.RED.A1T0 RZ, [UR8], RZ ;  /* 0x000000ffffff79a7 */ /* 0x000fe20008100408 */
[----:B------:R-:W3:Y:S02]  /*4390*/  SYNCS.PHASECHK.TRANS64.TRYWAIT P0, [UR7+0xa0], R16 ;  /* 0x0000a010ff0075a7 */ /* 0x000ee40008001107 */
[----:B-1-3--:R-:W-:Y:S05]  /*43a0*/  @!P0 BRA `(.L_x_77) ;  /* 0x0000009800e08947 */ /* 0x00afea0003800000 */
.L_x_338:
[----:B------:R-:W3:Y:S01]  /*43b0*/  LDC.64 R14, c[0x0][0xb10] ;  /* 0x0002c400ff0e7b82 */ /* 0x000ee20000000a00 */
[----:B------:R-:W-:Y:S01]  /*43c0*/  VOTEU.ALL UP1, P4 ;  /* 0x0000000000ff7886 */ /* 0x000fe20002020000 */
[----:B-1----:R-:W-:Y:S01]  /*43d0*/  @!P4 IMAD.MOV.U32 R0, RZ, RZ, 0x2000 ;  /* 0x00002000ff00c424 */ /* 0x002fe200078e00ff */
[----:B------:R-:W-:Y:S01]  /*43e0*/  UMOV UR10, 0x0 ;  /* 0x00000000000a7882 */ /* 0x000fe20000000000 */
[----:B------:R-:W-:Y:S01]  /*43f0*/  UMOV UR11, 0x10000000 ;  /* 0x10000000000b7882 */ /* 0x000fe20000000000 */
[----:B------:R-:W-:Y:S03]  /*4400*/  UMOV UR19, UR35 ;  /* 0x0000002300137c82 */ /* 0x000fe60008000000 */
[----:B------:R-:W1:Y:S01]  /*4410*/  LDC.64 R6, c[0x0][0xb18] ;  /* 0x0002c600ff067b82 */ /* 0x000e620000000a00 */
[----:B------:R-:W-:Y:S01]  /*4420*/  @!UP1 UIADD3 UR22, UP3, UPT, UR14, 0x580, URZ ;  /* 0x000005800e169890 */ /* 0x000fe2000ff7e0ff */
[----:B------:R-:W-:Y:S01]  /*4430*/  @P3 SHF.R.U32.HI R30, RZ, 0x10, R21 ;  /* 0x00000010ff1e3819 */ /* 0x000fe20000011615 */
[----:B------:R-:W-:Y:S02]  /*4440*/  @!UP1 UIADD3 UR18, UPT, UPT, UR34, 0x80, URZ ;  /* 0x0000008022129890 */ /* 0x000fe4000fffe0ff */
[----:B------:R-:W-:Y:S03]  /*4450*/  @!UP1 UIADD3 UR16, UPT, UPT, UR7, 0x4200, URZ ;  /* 0x0000420007109890 */ /* 0x000fe6000fffe0ff */
[----:B------:R-:W5:Y:S01]  /*4460*/  @!P1 LDC R13, c[0x0][0xb20] ;  /* 0x0002c800ff0d9b82 */ /* 0x000f620000000800 */
[----:B------:R-:W-:Y:S01]  /*4470*/  @!UP1 UIADD3.X UR23, UPT, UPT, URZ, UR15, URZ, UP3, !UPT ;  /* 0x0000000fff179290 */ /* 0x000fe20009ffe4ff */
[----:B------:R-:W-:Y:S06]  /*4480*/  VOTEU.ALL UP1, P4 ;  /* 0x0000000000ff7886 */ /* 0x000fec0002020000 */
[----:B------:R-:W2:Y:S01]  /*4490*/  @!P1 LDC R2, c[0x0][0xb0c] ;  /* 0x0002c300ff029b82 */ /* 0x000ea20000000800 */
[----:B------:R-:W-:Y:S01]  /*44a0*/  UMOV UR20, UR36 ;  /* 0x0000002400147c82 */ /* 0x000fe20008000000 */
[----:B------:R-:W-:Y:S01]  /*44b0*/  UPRMT UR8, UR38, 0x654, UR17 ;  /* 0x0000065426087896 */ /* 0x000fe20008000011 */
[----:B------:R1:W-:Y:S01]  /*44c0*/  @!UP1 UTMALDG.3D [UR16], [UR22], desc[UR10] ;  /* 0x00000a10160095b4 */ /* 0x0003e20008011000 */
[----:B------:R4:W-:Y:S07]  /*44d0*/  @!P4 SYNCS.ARRIVE.TRANS64.RED.A0TR RZ, [UR7+0x80], R0 ;  /* 0x00008000ffffc9a7 */ /* 0x0009ee0008300407 */
[----:B------:R-:W-:Y:S01]  /*44e0*/  SYNCS.ARRIVE.TRANS64.RED.A1T0 RZ, [UR8], RZ ;  /* 0x000000ffffff79a7 */ /* 0x000fe20008100408 */
[----:B---3--:R-:W-:Y:S01]  /*44f0*/  @!P1 IMAD.HI.U32 R5, R4, R14, RZ ;  /* 0x0000000e04059227 */ /* 0x008fe200078e00ff */
[----:B-1----:R-:W-:Y:S02]  /*4500*/  @!P1 ISETP.NE.AND P0, PT, R6, 0x1, PT ;  /* 0x000000010600980c */ /* 0x002fe40003f05270 */
[----:B--2---:R-:W-:Y:S01]  /*4510*/  @!P1 ISETP.NE.AND P2, PT, R2, 0x1, PT ;  /* 0x000000010200980c */ /* 0x004fe20003f45270 */
[C---:B----4-:R-:W-:Y:S01]  /*4520*/  @!P1 IMAD.HI.U32 R0, R3.reuse, R7, RZ ;  /* 0x0000000703009227 */ /* 0x050fe200078e00ff */
[----:B------:R-:W1:Y:S02]  /*4530*/  SYNCS.PHASECHK.TRANS64.TRYWAIT P5, [UR7+0xa8], R16 ;  /* 0x0000a810ff0075a7 */ /* 0x000e6400080a1107 */
[----:B------:R-:W-:Y:S02]  /*4540*/  @!P1 SHF.R.U32.HI R7, RZ, R15, R5 ;  /* 0x0000000fff079219 */ /* 0x000fe40000011605 */
[----:B-----5:R-:W-:Y:S02]  /*4550*/  @!P1 SHF.R.U32.HI R0, RZ, R13, R0 ;  /* 0x0000000dff009219 */ /* 0x020fe40000011600 */
[----:B------:R-:W-:Y:S02]  /*4560*/  @!P1 SEL R7, R4, R7, !P2 ;  /* 0x0000000704079207 */ /* 0x000fe40005000000 */
[----:B------:R-:W-:Y:S05]  /*4570*/  @!P1 SEL R5, R3, R0, !P0 ;  /* 0x0000000003059207 */ /* 0x000fea0004000000 */
[----:B------:R-:W-:Y:S01]  /*4580*/  @!P1 IMAD.IADD R0, R5, 0x1, -R7 ;  /* 0x0000000105009824 */ /* 0x000fe200078e0a07 */
[----:B------:R-:W-:Y:S03]  /*4590*/  @!P1 IADD3 R5, PT, PT, R7, -R5, RZ ;  /* 0x8000000507059210 */ /* 0x000fe60007ffe0ff */
[----:B------:R-:W-:Y:S02]  /*45a0*/  @!P1 IMAD R4, R0, R2, R4 ;  /* 0x0000000200049224 */ /* 0x000fe400078e0204 */
[----:B------:R-:W-:Y:S02]  /*45b0*/  @!P1 IMAD R3, R5, R6, R3 ;  /* 0x0000000605039224 */ /* 0x000fe400078e0203 */
[----:B------:R-:W-:Y:S01]  /*45c0*/  VIADD R0, R17, 0x1 ;  /* 0x0000000111007836 */ /* 0x000fe20000000000 */
[----:B-1----:R-:W-:Y:S06]  /*45d0*/  @!P5 BRA `(.L_x_78) ;  /* 0x00000098006cd947 */ /* 0x002fec0003800000 */
.L_x_340:
[----:B------:R-:W-:Y:S01]  /*45e0*/  VOTEU.ALL UP1, P4 ;  /* 0x0000000000ff7886 */ /* 0x000fe20002020000 */
[----:B------:R-:W-:Y:S01]  /*45f0*/  UMOV UR20, 0x0 ;  /* 0x0000000000147882 */ /* 0x000fe20000000000 */
[----:B------:R-:W-:Y:S01]  /*4600*/  UMOV UR21, 0x10000000 ;  /* 0x1000000000157882 */ /* 0x000fe20000000000 */
[----:B------:R-:W-:Y:S01]  /*4610*/  UMOV UR11, UR35 ;  /* 0x00000023000b7c82 */ /* 0x000fe20008000000 */
[----:B------:R-:W-:Y:S01]  /*4620*/  UMOV UR12, UR36 ;  /* 0x00000024000c7c82 */ /* 0x000fe20008000000 */
[----:B------:R-:W-:Y:S01]  /*4630*/  @!UP1 UIADD3 UR18, UP3, UPT, UR14, 0x580, URZ ;  /* 0x000005800e129890 */ /* 0x000fe2000ff7e0ff */
[----:B------:R-:W-:Y:S01]  /*4640*/  @P3 R2UR UR36, R30 ;  /* 0x000000001e2432ca */ /* 0x000fe200000e0000 */
[----:B------:R-:W-:Y:S01]  /*4650*/  @!UP1 UIADD3 UR10, UPT, UPT, UR34, 0xc0, URZ ;  /* 0x000000c0220a9890 */ /* 0x000fe2000fffe0ff */
[----:B------:R-:W-:Y:S01]  /*4660*/  ISETP.NE.AND P0, PT, R0, 0x2, PT ;  /* 0x000000020000780c */ /* 0x000fe20003f05270 */
[----:B------:R-:W-:Y:S01]  /*4670*/  @!UP1 UIADD3 UR8, UPT, UPT, UR7, 0x6200, URZ ;  /* 0x0000620007089890 */ /* 0x000fe2000fffe0ff */
[----:B------:R-:W-:Y:S01]  /*4680*/  LOP3.LUT R24, R24, 0x1, RZ, 0x3c, !PT ;  /* 0x0000000118187812 */ /* 0x000fe200078e3cff */
[----:B------:R-:W-:Y:S01]  /*4690*/  @!UP1 UIADD3 UR9, UPT, UPT, UR7, 0x88, URZ ;  /* 0x0000008807099890 */ /* 0x000fe2000fffe0ff */
[----:B-1----:R-:W-:Y:S01]  /*46a0*/  SEL R2, RZ, 0x1, P0 ;  /* 0x00000001ff027807 */ /* 0x002fe20000000000 */
[----:B------:R-:W-:Y:S01]  /*46b0*/  @!UP1 UIADD3.X UR19, UPT, UPT, URZ, UR15, URZ, UP3, !UPT ;  /* 0x0000000fff139290 */ /* 0x000fe20009ffe4ff */
[----:B------:R-:W-:Y:S01]  /*46c0*/  VIADD R18, R3, UR39 ;  /* 0x0000002703127c36 */ /* 0x000fe20008000000 */
[----:B------:R-:W-:Y:S01]  /*46d0*/  VOTEU.ALL UP1, P4 ;  /* 0x0000000000ff7886 */ /* 0x000fe20002020000 */
[----:B------:R-:W-:Y:S01]  /*46e0*/  LOP3.LUT R25, R25, R2, RZ, 0x3c, !PT ;  /* 0x0000000219197212 */ /* 0x000fe200078e3cff */
[----:B------:R-:W-:Y:S01]  /*46f0*/  VIADD R19, R4, UR40 ;  /* 0x0000002804137c36 */ /* 0x000fe20008000000 */
[----:B------:R-:W-:Y:S04]  /*4700*/  SEL R17, R0, RZ, P0 ;  /* 0x000000ff00117207 */ /* 0x000fe80000000000 */
[----:B------:R3:W-:Y:S01]  /*4710*/  @!UP1 UTMALDG.3D [UR8], [UR18], desc[UR20] ;  /* 0x00001408120095b4 */ /* 0x0007e20008011000 */
[----:B------:R3:W-:Y:S01]  /*4720*/  @!P4 SYNCS.ARRIVE.TRANS64.RED.A0TR RZ, [UR7+0x88], R32 ;  /* 0x00008820ffffc9a7 */ /* 0x0007e20008300407 */
[----:B------:R-:W-:Y:S01]  /*4730*/  UPLOP3.LUT UP1, UPT, UPT, UPT, UPT, 0x80, 0x8 ;  /* 0x000000000008789c */ /* 0x000fe20003f2f070 */
[----:B------:R-:W-:Y:S01]  /*4740*/  SYNCS.ARRIVE.TRANS64.RED.A1T0 RZ, [UR13], RZ ;  /* 0x000000ffffff79a7 */ /* 0x000fe2000810040d */
[----:B------:R-:W-:Y:S09]  /*4750*/  @P3 BRA `(.L_x_79) ;  /* 0xfffffff400083947 */ /* 0x000ff2000383ffff */
[----:B------:R-:W-:-:S04]  /*4760*/  SHF.L.U32 R0, R24, 0x1f, RZ ;  /* 0x0000001f18007819 */ /* 0x000fc800000006ff */
[----:B------:R-:W1:Y:S02]  /*4770*/  SYNCS.PHASECHK.TRANS64.TRYWAIT P0, [UR7+0x90], R0 ;  /* 0x00009000ff0075a7 */ /* 0x000e640008001107 */
[----:B-1----:R-:W-:Y:S05]  /*4780*/  @!P0 BRA `(.L_x_80) ;  /* 0x0000009800188947 */ /* 0x002fea0003800000 */
.L_x_342:
[----:B------:R-:W2:Y:S02]  /*4790*/  SYNCS.PHASECHK.TRANS64.TRYWAIT P0, [UR7+0x98], R0 ;  /* 0x00009800ff0075a7 */ /* 0x000ea40008001107 */
[----:B--2---:R-:W-:Y:S05]  /*47a0*/  @!P0 BRA `(.L_x_81) ;  /* 0x0000009800288947 */ /* 0x004fea0003800000 */
.L_x_344:
[----:B------:R-:W2:Y:S02]  /*47b0*/  SYNCS.PHASECHK.TRANS64.TRYWAIT P0, [UR7+0xa0], R0 ;  /* 0x0000a000ff0075a7 */ /* 0x000ea40008001107 */
[----:B--2---:R-:W-:Y:S05]  /*47c0*/  @!P0 BRA `(.L_x_82) ;  /* 0x0000009800388947 */ /* 0x004fea0003800000 */
.L_x_346:
[----:B-1----:R-:W-:-:S07]  /*47d0*/  MOV R2, UR7 ;  /* 0x0000000700027c02 */ /* 0x002fce0008000f00 */
.L_x_83:
[----:B-1----:R-:W-:-:S04]  /*47e0*/  SHF.L.U32 R0, R24, 0x1f, RZ ;  /* 0x0000001f18007819 */ /* 0x002fc800000006ff */
[----:B------:R1:W2:Y:S03]  /*47f0*/  SYNCS.PHASECHK.TRANS64.TRYWAIT P0, [R2+URZ+0xa8], R0 ;  /* 0x0000a800020075a7 */ /* 0x0002a600080011ff */
[----:B--2---:R-:W-:Y:S05]  /*4800*/  @!P0 NANOSLEEP.SYNCS 0x989680 ;  /* 0x009896800000895d */ /* 0x004fea0003900000 */
[----:B------:R-:W2:Y:S02]  /*4810*/  @!P0 SYNCS.PHASECHK.TRANS64 P0, [R2+URZ+0xa8], R0 ;  /* 0x0000a800020085a7 */ /* 0x000ea400080010ff */
[----:B--23--:R-:W-:Y:S05]  /*4820*/  @P0 EXIT ;  /* 0x000000000000094d */ /* 0x00cfea0003800000 */
[----:B------:R-:W-:Y:S05]  /*4830*/  BRA `(.L_x_83) ;  /* 0xfffffffc00e87947 */ /* 0x000fea000383ffff */
.L_x_68:
[----:B------:R-:W-:-:S06]  /*4840*/  UISETP.GE.AND UP1, UPT, UR4, 0x4, UPT ;  /* 0x000000040400788c */ /* 0x000fcc000bf26270 */
[----:B------:R-:W-:-:S13]  /*4850*/  PLOP3.LUT P0, PT, PT, PT, UP1, 0x80, 0x8 ;  /* 0x000000000008781c */ /* 0x000fda0003f0f018 */
[----:B-1----:R-:W-:Y:S05]  /*4860*/  @!P0 EXIT ;  /* 0x000000000000894d */ /* 0x002fea0003800000 */
[----:B------:R-:W-:Y:S01]  /*4870*/  BAR.SYNC.DEFER_BLOCKING 0x6, 0xa0 ;  /* 0x0182800000007b1d */ /* 0x000fe20000010000 */
[C---:B------:R-:W-:Y:S02]  /*4880*/  IMAD.SHL.U32 R2, R13.reuse, 0x40, RZ ;  /* 0x000000400d027824 */ /* 0x040fe400078e00ff */
[----:B------:R-:W-:Y:S02]  /*4890*/  HFMA2 R223, -RZ, RZ, 0, 0 ;  /* 0x00000000ffdf7431 */ /* 0x000fe400000001ff */
[C---:B------:R-:W-:Y:S02]  /*48a0*/  IMAD.SHL.U32 R3, R13.reuse, 0x8, RZ ;  /* 0x000000080d037824 */ /* 0x040fe400078e00ff */
[C---:B------:R-:W-:Y:S01]  /*48b0*/  IMAD.U32 R4, R13.reuse, 0x10000, RZ ;  /* 0x000100000d047824 */ /* 0x040fe200078e00ff */
[----:B------:R-:W-:Y:S01]  /*48c0*/  UMOV UR44, 0x400 ;  /* 0x00000400002c7882 */ /* 0x000fe20000000000 */
[----:B------:R-:W-:Y:S01]  /*48d0*/  LOP3.LUT R0, R2, 0x180, RZ, 0xc0, !PT ;  /* 0x0000018002007812 */ /* 0x000fe200078ec0ff */
[----:B------:R-:W-:Y:S01]  /*48e0*/  ULEA UR44, UR38, UR44, 0x18 ;  /* 0x0000002c262c7291 */ /* 0x000fe2000f8ec0ff */
[----:B------:R-:W-:Y:S01]  /*48f0*/  IMAD.MOV.U32 R169, RZ, RZ, RZ ;  /* 0x000000ffffa97224 */ /* 0x000fe200078e00ff */
[----:B------:R-:W1:Y:S01]  /*4900*/  LDCU UR46, c[0x0][0x370] ;  /* 0x00006e00ff2e77ac */ /* 0x000e620008000800 */
[----:B------:R-:W-:Y:S01]  /*4910*/  LOP3.LUT R0, R0, 0x30, R3, 0xf8, !PT ;  /* 0x0000003000007812 */ /* 0x000fe200078ef803 */
[----:B------:R-:W-:Y:S01]  /*4920*/  IMAD.MOV.U32 R244, RZ, RZ, RZ ;  /* 0x000000fffff47224 */ /* 0x000fe200078e00ff */
[----:B------:R-:W-:Y:S01]  /*4930*/  LOP3.LUT R3, R4, 0x600000, RZ, 0xc0, !PT ;  /* 0x0060000004037812 */ /* 0x000fe200078ec0ff */
[----:B------:R-:W-:Y:S01]  /*4940*/  UIADD3 UR41, UPT, UPT, UR44, 0x200, URZ ;  /* 0x000002002c297890 */ /* 0x000fe2000fffe0ff */
[----:B------:R-:W-:Y:S01]  /*4950*/  LOP3.LUT R0, R0, 0x1e40, R2, 0xf8, !PT ;  /* 0x00001e4000007812 */ /* 0x000fe200078ef802 */
[----:B------:R-:W-:Y:S01]  /*4960*/  IMAD.MOV.U32 R241, RZ, RZ, RZ ;  /* 0x000000fffff17224 */ /* 0x000fe200078e00ff */
[----:B------:R-:W-:Y:S01]  /*4970*/  LOP3.LUT R2, R13, 0x4, RZ, 0xc0, !PT ;  /* 0x000000040d027812 */ /* 0x000fe200078ec0ff */
[----:B------:R-:W2:Y:S02]  /*4980*/  LDCU.64 UR54, c[0x0][0x348] ;  /* 0x00006900ff3677ac */ /* 0x000ea40008000a00 */
[----:B------:R-:W-:-:S02]  /*4990*/  IADD3 R243, PT, PT, R0, UR41, RZ ;  /* 0x0000002900f37c10 */ /* 0x000fc4000fffe0ff */
[----:B------:R-:W-:Y:S01]  /*49a0*/  IADD3 R252, PT, PT, -R2, 0x2, RZ ;  /* 0x0000000202fc7810 */ /* 0x000fe20007ffe1ff */
[----:B------:R-:W-:Y:S01]  /*49b0*/  UMOV UR56, URZ ;  /* 0x000000ff00387c82 */ /* 0x000fe20008000000 */
[----:B------:R-:W3:Y:S01]  /*49c0*/  LDS R172, [UR44+0x150] ;  /* 0x0001502cffac7984 */ /* 0x000ee20008000800 */
[----:B------:R-:W4:Y:S01]  /*49d0*/  LDCU UR45, c[0x0][0x374] ;  /* 0x00006e80ff2d77ac */ /* 0x000f220008000800 */
[----:B------:R-:W-:Y:S01]  /*49e0*/  UIADD3 UR52, UPT, UPT, UR44, 0x8200, URZ ;  /* 0x000082002c347890 */ /* 0x000fe2000fffe0ff */
[----:B------:R-:W-:Y:S01]  /*49f0*/  UMOV UR51, URZ ;  /* 0x000000ff00337c82 */ /* 0x000fe20008000000 */
[----:B------:R-:W-:Y:S01]  /*4a00*/  UMOV UR50, URZ ;  /* 0x000000ff00327c82 */ /* 0x000fe20008000000 */
[----:B-1234-:R-:W-:-:S09]  /*4a10*/  IADD3 R172, PT, PT, R172, R3, RZ ;  /* 0x00000003acac7210 */ /* 0x01efd20007ffe0ff */
.L_x_301:
[----:B------:R-:W-:Y:S01]  /*4a20*/  ULEA UR5, UR56, UR44, 0x3 ;  /* 0x0000002c38057291 */ /* 0x000fe2000f8e18ff */
[----:B------:R-:W-:-:S04]  /*4a30*/  MOV R0, UR51 ;  /* 0x0000003300007c02 */ /* 0x000fc80008000f00 */
[----:B------:R-:W-:-:S04]  /*4a40*/  SHF.L.U32 R0, R0, 0x1f, RZ ;  /* 0x0000001f00007819 */ /* 0x000fc800000006ff */
[----:B------:R-:W1:Y:S02]  /*4a50*/  SYNCS.PHASECHK.TRANS64.TRYWAIT P0, [UR5+0xc0], R0 ;  /* 0x0000c000ff0075a7 */ /* 0x000e640008001105 */
[----:B-1----:R-:W-:Y:S05]  /*4a60*/  @!P0 BRA `(.L_x_84) ;  /* 0x0000009400a88947 */ /* 0x002fea0003800000 */
.L_x_348:
[----:B------:R-:W-:Y:S02]  /*4a70*/  ULEA UR4, UR56, UR44, 0x4 ;  /* 0x0000002c38047291 */ /* 0x000fe4000f8e20ff */
[----:B------:R-:W-:Y:S02]  /*4a80*/  UIADD3 UR5, UPT, UPT, UR5, 0xd0, URZ ;  /* 0x000000d005057890 */ /* 0x000fe4000fffe0ff */
[----:B------:R-:W-:Y:S02]  /*4a90*/  UISETP.GE.AND UP0, UPT, UR37, 0x1, UPT ;  /* 0x000000012500788c */ /* 0x000fe4000bf06270 */
[----:B------:R-:W-:-:S03]  /*4aa0*/  UPRMT UR5, URZ, 0x654, UR5 ;  /* 0x00000654ff057896 */ /* 0x000fc60008000005 */
[----:B------:R-:W2:Y:S01]  /*4ab0*/  LDS.128 R4, [UR4+0x130] ;  /* 0x00013004ff047984 */ /* 0x000ea20008000c00 */
[----:B------:R-:W-:Y:S01]  /*4ac0*/  @!PT LDS RZ, [RZ] ;  /* 0x00000000fffff984 */ /* 0x000fe20000000800 */
[----:B------:R-:W-:Y:S01]  /*4ad0*/  @!PT LDS RZ, [RZ] ;  /* 0x00000000fffff984 */ /* 0x000fe20000000800 */
[----:B------:R-:W-:Y:S01]  /*4ae0*/  @!PT LDS RZ, [RZ] ;  /* 0x00000000fffff984 */ /* 0x000fe20000000800 */
[----:B------:R-:W-:Y:S01]  /*4af0*/  @!PT LDS RZ, [RZ] ;  /* 0x00000000fffff984 */ /* 0x000fe20000000800 */
[----:B------:R3:W-:Y:S06]  /*4b00*/  MEMBAR.ALL.CTA ;  /* 0x0000000000007992 */ /* 0x0007ec0000008000 */
[----:B---3--:R-:W3:Y:S02]  /*4b10*/  FENCE.VIEW.ASYNC.S ;  /* 0x00000000000073c6 */ /* 0x008ee40000000000 */
[----:B---3--:R-:W-:Y:S01]  /*4b20*/  SYNCS.ARRIVE.TRANS64.RED.A1T0 RZ, [UR5], RZ ;  /* 0x000000ffffff79a7 */ /* 0x008fe20008100405 */
[----:B--2---:R-:W-:Y:S01]  /*4b30*/  LOP3.LUT P0, RZ, R6, 0x1, RZ, 0xc0, !PT ;  /* 0x0000000106ff7812 */ /* 0x004fe2000780c0ff */
[----:B------:R2:W-:Y:S04]  /*4b40*/  STL.64 [R1], R4 ;  /* 0x0000000401007387 */ /* 0x0005e80000100a00 */
[----:B------:R2:W-:Y:S08]  /*4b50*/  STL.64 [R1+0x8], R6 ;  /* 0x0000080601007387 */ /* 0x0005f00000100a00 */
[----:B------:R-:W-:Y:S01]  /*4b60*/  VOTEU.ANY UP1, P0 ;  /* 0x0000000000ff7886 */ /* 0x000fe20000020100 */
[----:B------:R-:W-:-:S13]  /*4b70*/  PLOP3.LUT P0, PT, PT, PT, UP1, 0x80, 0x8 ;  /* 0x000000000008781c */ /* 0x000fda0003f0f018 */
[----:B------:R-:W-:Y:S02]  /*4b80*/  @P0 MOV R3, R4 ;  /* 0x0000000400030202 */ /* 0x000fe40000000f00 */
[----:B-1----:R-:W-:Y:S02]  /*4b90*/  @P0 SHF.R.U32.HI R0, RZ, 0x10, R5 ;  /* 0x00000010ff000819 */ /* 0x002fe40000011605 */
[----:B------:R-:W-:Y:S02]  /*4ba0*/  @P0 LOP3.LUT R2, R5, 0xffff, RZ, 0xc0, !PT ;  /* 0x0000ffff05020812 */ /* 0x000fe400078ec0ff */
[----:B------:R-:W-:Y:S02]  /*4bb0*/  @P0 R2UR UR7, R3 ;  /* 0x00000000030702ca */ /* 0x000fe400000e0000 */
[----:B------:R-:W-:Y:S02]  /*4bc0*/  @P0 R2UR UR4, R0 ;  /* 0x00000000000402ca */ /* 0x000fe400000e0000 */
[----:B------:R-:W-:-:S09]  /*4bd0*/  @P0 R2UR UR6, R2 ;  /* 0x00000000020602ca */ /* 0x000fd200000e0000 */
[----:B------:R-:W-:Y:S02]  /*4be0*/  @UP1 UMOV UR48, UR7 ;  /* 0x0000000700301c82 */ /* 0x000fe40008000000 */
[----:B------:R-:W-:Y:S02]  /*4bf0*/  @UP1 UMOV UR49, UR4 ;  /* 0x0000000400311c82 */ /* 0x000fe40008000000 */
[----:B------:R-:W-:Y:S01]  /*4c00*/  @UP1 UMOV UR47, UR6 ;  /* 0x00000006002f1c82 */ /* 0x000fe20008000000 */
[----:B--2---:R-:W-:Y:S05]  /*4c10*/  BRA.U !UP0, `(.L_x_85) ;  /* 0x0000000108c07547 */ /* 0x004fea000b800000 */
[----:B------:R-:W1:Y:S01]  /*4c20*/  LDCU.128 UR4, c[0x0][0xb10] ;  /* 0x00016200ff0477ac */ /* 0x000e620008000c00 */
[----:B------:R-:W2:Y:S01]  /*4c30*/  LDCU UR10, c[0x0][0xb20] ;  /* 0x00016400ff0a77ac */ /* 0x000ea20008000800 */
[----:B------:R-:W3:Y:S01]  /*4c40*/  LDCU UR11, c[0x0][0xb0c] ;  /* 0x00016180ff0b77ac */ /* 0x000ee20008000800 */
[----:B------:R-:W4:Y:S01]  /*4c50*/  LDCU.64 UR8, c[0x0][0xb28] ;  /* 0x00016500ff0877ac */ /* 0x000f220008000a00 */
[----:B------:R-:W-:Y:S02]  /*4c60*/  UISETP.NE.AND UP0, UPT, UR37, 0x1, UPT ;  /* 0x000000012500788c */ /* 0x000fe4000bf05270 */
[----:B-1----:R-:W-:Y:S02]  /*4c70*/  UIMAD.WIDE.U32 UR14, UR45, UR7, URZ ;  /* 0x000000072d0e72a5 */ /* 0x002fe4000f8e00ff */
[----:B------:R-:W-:Y:S02]  /*4c80*/  UIMAD.WIDE.U32 UR18, UR47, UR7, URZ ;  /* 0x000000072f1272a5 */ /* 0x000fe4000f8e00ff */
[----:B------:R-:W-:-:S02]  /*4c90*/  UIMAD.WIDE.U32 UR12, UR46, UR4, URZ ;  /* 0x000000042e0c72a5 */ /* 0x000fc4000f8e00ff */
[----:B------:R-:W-:Y:S01]  /*4ca0*/  UISETP.NE.AND UP1, UPT, UR6, 0x1, UPT ;  /* 0x000000010600788c */ /* 0x000fe2000bf25270 */
[----:B------:R-:W-:Y:S01]  /*4cb0*/  UMOV UR7, UR15 ;  /* 0x0000000f00077c82 */ /* 0x000fe20008000000 */
[----:B---3--:R-:W-:Y:S02]  /*4cc0*/  UISETP.NE.AND UP2, UPT, UR11, 0x1, UPT ;  /* 0x000000010b00788c */ /* 0x008fe4000bf45270 */
[----:B--2---:R-:W-:Y:S02]  /*4cd0*/  USHF.R.U32.HI UR7, URZ, UR10, UR7 ;  /* 0x0000000aff077299 */ /* 0x004fe40008011607 */
[----:B------:R-:W-:Y:S02]  /*4ce0*/  USHF.R.U32.HI UR12, URZ, UR5, UR13 ;  /* 0x00000005ff0c7299 */ /* 0x000fe4000801160d */
[----:B------:R-:W-:Y:S02]  /*4cf0*/  USEL UR7, UR45, UR7, !UP1 ;  /* 0x000000072d077287 */ /* 0x000fe4000c800000 */
[----:B------:R-:W-:-:S02]  /*4d00*/  UIMAD.WIDE.U32 UR14, UR48, UR4, URZ ;  /* 0x00000004300e72a5 */ /* 0x000fc4000f8e00ff */
[----:B------:R-:W-:Y:S02]  /*4d10*/  USEL UR4, UR46, UR12, !UP2 ;  /* 0x0000000c2e047287 */ /* 0x000fe4000d000000 */
[----:B----4-:R-:W-:Y:S01]  /*4d20*/  UIMAD.WIDE.U32 UR16, UR7, UR8, URZ ;  /* 0x00000008071072a5 */ /* 0x010fe2000f8e00ff */
[----:B------:R-:W-:Y:S01]  /*4d30*/  UMOV UR13, UR19 ;  /* 0x00000013000d7c82 */ /* 0x000fe20008000000 */
[----:B------:R-:W-:Y:S02]  /*4d40*/  UIMAD.WIDE.U32 UR18, UR4, UR8, URZ ;  /* 0x00000008041272a5 */ /* 0x000fe4000f8e00ff */
[----:B------:R-:W-:Y:S02]  /*4d50*/  USHF.R.U32.HI UR13, URZ, UR10, UR13 ;  /* 0x0000000aff0d7299 */ /* 0x000fe4000801160d */
[----:B------:R-:W-:Y:S02]  /*4d60*/  @UP0 USHF.R.U32.HI UR7, URZ, UR9, UR17 ;  /* 0x00000009ff070299 */ /* 0x000fe40008011611 */
[----:B------:R-:W-:-:S02]  /*4d70*/  USEL UR13, UR47, UR13, !UP1 ;  /* 0x0000000d2f0d7287 */ /* 0x000fc4000c800000 */
[----:B------:R-:W-:Y:S02]  /*4d80*/  @UP0 USHF.R.U32.HI UR4, URZ, UR9, UR19 ;  /* 0x00000009ff040299 */ /* 0x000fe40008011613 */
[----:B------:R-:W-:Y:S02]  /*4d90*/  USHF.R.U32.HI UR15, URZ, UR5, UR15 ;  /* 0x00000005ff0f7299 */ /* 0x000fe4000801160f */
[----:B------:R-:W-:Y:S02]  /*4da0*/  UIMAD UR7, UR37, UR7, URZ ;  /* 0x00000007250772a4 */ /* 0x000fe4000f8e02ff */
[----:B------:R-:W-:Y:S02]  /*4db0*/  UIMAD UR5, UR37, UR4, URZ ;  /* 0x00000004250572a4 */ /* 0x000fe4000f8e02ff */
[----:B------:R-:W-:Y:S02]  /*4dc0*/  UIMAD.WIDE.U32 UR18, UR13, UR8, URZ ;  /* 0x000000080d1272a5 */ /* 0x000fe4000f8e00ff */
[----:B------:R-:W-:-:S02]  /*4dd0*/  USEL UR15, UR48, UR15, !UP2 ;  /* 0x0000000f300f7287 */ /* 0x000fc4000d000000 */
[----:B------:R-:W-:Y:S02]  /*4de0*/  UISETP.GE.AND UP1, UPT, UR13, UR7, UPT ;  /* 0x000000070d00728c */ /* 0x000fe4000bf26270 */
[----:B------:R-:W-:Y:S02]  /*4df0*/  UIMAD.WIDE.U32 UR16, UR15, UR8, URZ ;  /* 0x000000080f1072a5 */ /* 0x000fe4000f8e00ff */
[----:B------:R-:W-:Y:S02]  /*4e00*/  UISETP.GE.OR UP1, UPT, UR15, UR5, UP1 ;  /* 0x000000050f00728c */ /* 0x000fe40008f26670 */
[----:B------:R-:W-:Y:S01]  /*4e10*/  UIADD3 UR7, UPT, UPT, -UR13, URZ, URZ ;  /* 0x000000ff0d077290 */ /* 0x000fe2000fffe1ff */
[----:B------:R-:W-:Y:S01]  /*4e20*/  UMOV UR5, UR19 ;  /* 0x0000001300057c82 */ /* 0x000fe20008000000 */
[----:B------:R-:W-:Y:S02]  /*4e30*/  UIADD3 UR8, UPT, UPT, -UR15, URZ, URZ ;  /* 0x000000ff0f087290 */ /* 0x000fe4000fffe1ff */
[----:B------:R-:W-:-:S02]  /*4e40*/  USHF.R.U32.HI UR5, URZ, UR9, UR5 ;  /* 0x00000009ff057299 */ /* 0x000fc40008011605 */
[----:B------:R-:W-:Y:S02]  /*4e50*/  UIMAD UR7, UR6, UR7, UR47 ;  /* 0x00000007060772a4 */ /* 0x000fe4000f8e022f */
[----:B------:R-:W-:Y:S02]  /*4e60*/  USEL UR5, UR13, UR5, !UP0 ;  /* 0x000000050d057287 */ /* 0x000fe4000c000000 */
[----:B------:R-:W-:Y:S02]  /*4e70*/  @!UP1 USHF.R.U32.HI UR9, URZ, UR9, UR17 ;  /* 0x00000009ff099299 */ /* 0x000fe40008011611 */
[----:B------:R-:W-:Y:S02]  /*4e80*/  UIADD3 UR10, UPT, UPT, -UR5, URZ, URZ ;  /* 0x000000ff050a7290 */ /* 0x000fe4000fffe1ff */
[----:B------:R-:W-:Y:S02]  /*4e90*/  @!UP1 USEL UR9, UR15, UR9, !UP0 ;  /* 0x000000090f099287 */ /* 0x000fe4000c000000 */
[----:B------:R-:W-:-:S02]  /*4ea0*/  UIMAD UR10, UR37, UR10, UR13 ;  /* 0x0000000a250a72a4 */ /* 0x000fc4000f8e020d */
[----:B------:R-:W-:Y:S02]  /*4eb0*/  @!UP1 UIADD3 UR5, UPT, UPT, UR5, -UR9, URZ ;  /* 0x8000000905059290 */ /* 0x000fe4000fffe0ff */
[----:B------:R-:W-:Y:S02]  /*4ec0*/  @!UP1 UIMAD UR10, UR10, UR4, UR9 ;  /* 0x000000040a0a92a4 */ /* 0x000fe4000f8e0209 */
[----:B------:R-:W-:Y:S02]  /*4ed0*/  @!UP1 UIMAD UR13, UR37, UR5, UR15 ;  /* 0x00000005250d92a4 */ /* 0x000fe4000f8e020f */
[----:B------:R-:W-:Y:S02]  /*4ee0*/  UIMAD UR8, UR11, UR8, UR48 ;  /* 0x000000080b0872a4 */ /* 0x000fe4000f8e0230 */
[----:B------:R-:W-:Y:S01]  /*4ef0*/  UIMAD UR47, UR13, UR6, UR7 ;  /* 0x000000060d2f72a4 */ /* 0x000fe2000f8e0207 */
[----:B------:R-:W-:Y:S02]  /*4f00*/  @!UP1 UMOV UR15, UR10 ;  /* 0x0000000a000f9c82 */ /* 0x000fe40008000000 */
[----:B------:R-:W-:-:S12]  /*4f10*/  UIMAD UR48, UR15, UR11, UR8 ;  /* 0x0000000b0f3072a4 */ /* 0x000fd8000f8e0208 */
.L_x_85:
[----:B------:R-:W1:Y:S01]  /*4f20*/  LDCU UR4, c[0x0][0xb30] ;  /* 0x00016600ff0477ac */ /* 0x000e620008000800 */
[----:B------:R-:W-:Y:S02]  /*4f30*/  UIADD3 UR56, UPT, UPT, UR56, 0x1, URZ ;  /* 0x0000000138387890 */ /* 0x000fe4000fffe0ff */
[----:B-1----:R-:W-:-:S09]  /*4f40*/  UISETP.NE.AND UP0, UPT, UR4, 0x1, UPT ;  /* 0x000000010400788c */ /* 0x002fd2000bf05270 */
[----:B------:R-:W-:Y:S05]  /*4f50*/  BRA.U UP0, `(.L_x_86) ;  /* 0x0000000100407547 */ /* 0x000fea000b800000 */
[----:B------:R-:W1:Y:S01]  /*4f60*/  LDCU.128 UR4, c[0x0][0xb10] ;  /* 0x00016200ff0477ac */ /* 0x000e620008000c00 */
[----:B------:R-:W2:Y:S01]  /*4f70*/  LDCU UR9, c[0x0][0xb0c] ;  /* 0x00016180ff0977ac */ /* 0x000ea20008000800 */
[----:B------:R-:W3:Y:S01]  /*4f80*/  LDCU UR8, c[0x0][0xb20] ;  /* 0x00016400ff0877ac */ /* 0x000ee20008000800 */
[----:B-1----:R-:W-:Y:S02]  /*4f90*/  UIMAD.WIDE.U32 UR12, UR48, UR4, URZ ;  /* 0x00000004300c72a5 */ /* 0x002fe4000f8e00ff */
[----:B------:R-:W-:Y:S02]  /*4fa0*/  UIMAD.WIDE.U32 UR10, UR47, UR7, URZ ;  /* 0x000000072f0a72a5 */ /* 0x000fe4000f8e00ff */
[----:B--2---:R-:W-:Y:S02]  /*4fb0*/  UISETP.NE.AND UP1, UPT, UR9, 0x1, UPT ;  /* 0x000000010900788c */ /* 0x004fe4000bf25270 */
[----:B------:R-:W-:Y:S01]  /*4fc0*/  UISETP.NE.AND UP0, UPT, UR6, 0x1, UPT ;  /* 0x000000010600788c */ /* 0x000fe2000bf05270 */
[----:B------:R-:W-:Y:S01]  /*4fd0*/  UMOV UR7, UR13 ;  /* 0x0000000d00077c82 */ /* 0x000fe20008000000 */
[----:B---3--:R-:W-:-:S02]  /*4fe0*/  USHF.R.U32.HI UR8, URZ, UR8, UR11 ;  /* 0x00000008ff087299 */ /* 0x008fc4000801160b */
[----:B------:R-:W-:Y:S02]  /*4ff0*/  USHF.R.U32.HI UR5, URZ, UR5, UR7 ;  /* 0x00000005ff057299 */ /* 0x000fe40008011607 */
[----:B------:R-:W-:Y:S02]  /*5000*/  USEL UR8, UR47, UR8, !UP0 ;  /* 0x000000082f087287 */ /* 0x000fe4000c000000 */
[----:B------:R-:W-:-:S04]  /*5010*/  USEL UR5, UR48, UR5, !UP1 ;  /* 0x0000000530057287 */ /* 0x000fc8000c800000 */
[----:B------:R-:W-:Y:S02]  /*5020*/  UIADD3 UR4, UPT, UPT, UR5, -UR8, URZ ;  /* 0x8000000805047290 */ /* 0x000fe4000fffe0ff */
[----:B------:R-:W-:Y:S02]  /*5030*/  UIADD3 UR5, UPT, UPT, -UR5, UR8, URZ ;  /* 0x0000000805057290 */ /* 0x000fe4000fffe1ff */
[----:B------:R-:W-:Y:S02]  /*5040*/  UIMAD UR47, UR4, UR6, UR47 ;  /* 0x00000006042f72a4 */ /* 0x000fe4000f8e022f */
[----:B------:R-:W-:-:S12]  /*5050*/  UIMAD UR48, UR5, UR9, UR48 ;  /* 0x00000009053072a4 */ /* 0x000fd8000f8e0230 */
.L_x_86:
[----:B------:R-:W-:-:S09]  /*5060*/  ULOP3.LUT UP0, URZ, UR41, 0x1b0, URZ, 0xc0, !UPT ;  /* 0x000001b029ff7892 */ /* 0x000fd2000f80c0ff */
[----:B------:R-:W-:Y:S05]  /*5070*/  BRA.U !UP0, `(.L_x_87) ;  /* 0x0000000108407547 */ /* 0x000fea000b800000 */
[----:B------:R-:W-:Y:S01]  /*5080*/  MOV R2, 0x0 ;  /* 0x0000000000027802 */ /* 0x000fe20000000f00 */
[----:B------:R-:W1:Y:S01]  /*5090*/  LDCU.64 UR8, c[0x4][0x88] ;  /* 0x01001100ff0877ac */ /* 0x000e620008000a00 */
[----:B------:R-:W-:Y:S02]  /*50a0*/  HFMA2 R12, -RZ, RZ, 0, 5.9604644775390625e-08 ;  /* 0x00000001ff0c7431 */ /* 0x000fe400000001ff */
[----:B------:R-:W-:Y:S01]  /*50b0*/  IMAD.MOV.U32 R8, RZ, RZ, 0x70 ;  /* 0x00000070ff087424 */ /* 0x000fe200078e00ff */
[----:B------:R-:W2:Y:S01]  /*50c0*/  LDCU.64 UR6, c[0x4][0x90] ;  /* 0x01001200ff0677ac */ /* 0x000ea20008000a00 */
[----:B------:R-:W3:Y:S01]  /*50d0*/  LDC.64 R2, c[0x4][R2] ;  /* 0x0100000002027b82 */ /* 0x000ee20000000a00 */
[----:B------:R-:W-:Y:S01]  /*50e0*/  IMAD.MOV.U32 R13, RZ, RZ, RZ ;  /* 0x000000ffff0d7224 */ /* 0x000fe200078e00ff */
[----:B------:R-:W4:Y:S01]  /*50f0*/  LDCU.64 UR4, c[0x4][0x8] ;  /* 0x01000100ff0477ac */ /* 0x000f220008000a00 */
[----:B-1----:R-:W-:Y:S01]  /*5100*/  IMAD.U32 R4, RZ, RZ, UR8 ;  /* 0x00000008ff047e24 */ /* 0x002fe2000f8e00ff */
[----:B------:R-:W-:Y:S01]  /*5110*/  MOV R5, UR9 ;  /* 0x0000000900057c02 */ /* 0x000fe20008000f00 */
[----:B--2---:R-:W-:Y:S01]  /*5120*/  IMAD.U32 R6, RZ, RZ, UR6 ;  /* 0x00000006ff067e24 */ /* 0x004fe2000f8e00ff */
[----:B------:R-:W-:Y:S01]  /*5130*/  MOV R7, UR7 ;  /* 0x0000000700077c02 */ /* 0x000fe20008000f00 */
[----:B----4-:R-:W-:Y:S01]  /*5140*/  IMAD.U32 R10, RZ, RZ, UR4 ;  /* 0x00000004ff0a7e24 */ /* 0x010fe2000f8e00ff */
[----:B------:R-:W-:-:S02]  /*5150*/  MOV R11, UR5 ;  /* 0x00000005000b7c02 */ /* 0x000fc40008000f00 */
[----:B------:R-:W-:-:S07]  /*5160*/  LEPC R20, `(.L_x_87) ;  /* 0x000000001014794e */ /* 0x000fce0000000000 */
[----:B---3-5:R-:W-:Y:S05]  /*5170*/  CALL.ABS.NOINC R2 ;  /* 0x0000000002007343 */ /* 0x028fea0003c00000 */
.L_x_87:
        /* <DEDUP_REMOVED lines=18> */
.L_x_88:
[----:B------:R-:W1:Y:S02]  /*52a0*/  LDC.64 R4, c[0x0][0x890] ;  /* 0x00022400ff047b82 */ /* 0x000e640000000a00 */
[----:B-1----:R-:W-:-:S04]  /*52b0*/  ISETP.NE.U32.AND P5, PT, R4, RZ, PT ;  /* 0x000000ff0400720c */ /* 0x002fc80003fa5070 */
[----:B------:R-:W-:-:S13]  /*52c0*/  ISETP.NE.AND.EX P5, PT, R5, RZ, PT, P5 ;  /* 0x000000ff0500720c */ /* 0x000fda0003fa5350 */
[----:B------:R-:W-:Y:S05]  /*52d0*/  @!P5 BRA `(.L_x_89) ;  /* 0x000000000034d947 */ /* 0x000fea0003800000 */
[----:B------:R-:W1:Y:S02]  /*52e0*/  LDCU.64 UR4, c[0x0][0x888] ;  /* 0x00011100ff0477ac */ /* 0x000e640008000a00 */
[----:B-1----:R-:W-:-:S04]  /*52f0*/  UISETP.NE.U32.AND UP0, UPT, UR4, URZ, UPT ;  /* 0x000000ff0400728c */ /* 0x002fc8000bf05070 */
[----:B------:R-:W-:-:S09]  /*5300*/  UISETP.NE.AND.EX UP0, UPT, UR5, URZ, UPT, UP0 ;  /* 0x000000ff0500728c */ /* 0x000fd2000bf05300 */
[----:B------:R-:W-:Y:S05]  /*5310*/  BRA.U !UP0, `(.L_x_90) ;  /* 0x0000000108187547 */ /* 0x000fea000b800000 */
[----:B------:R-:W1:Y:S01]  /*5320*/  LDC.64 R6, c[0x0][0x888] ;  /* 0x00022200ff067b82 */ /* 0x000e620000000a00 */
[----:B------:R-:W-:-:S04]  /*5330*/  IMAD R2, R4, UR36, RZ ;  /* 0x0000002404027c24 */ /* 0x000fc8000f8e02ff */
[----:B-1----:R-:W-:-:S05]  /*5340*/  IMAD.WIDE R2, R2, 0x4, R6 ;  /* 0x0000000402027825 */ /* 0x002fca00078e0206 */
[----:B-----5:R1:W5:Y:S01]  /*5350*/  LDG.E R175, desc[UR42][R2.64] ;  /* 0x0000002a02af7981 */ /* 0x020362000c1e1900 */
[----:B------:R-:W-:Y:S01]  /*5360*/  MOV R251, 0x1 ;  /* 0x0000000100fb7802 */ /* 0x000fe20000000f00 */
[----:B------:R-:W-:Y:S06]  /*5370*/  BRA `(.L_x_89) ;  /* 0x00000000000c7947 */ /* 0x000fec0003800000 */
.L_x_90:
[----:B------:R-:W1:Y:S01]  /*5380*/  LDCU UR4, c[0x0][0x880] ;  /* 0x00011000ff0477ac */ /* 0x000e620008000800 */
[----:B------:R-:W-:Y:S01]  /*5390*/  HFMA2 R251, -RZ, RZ, 0, 5.9604644775390625e-08 ;  /* 0x00000001fffb7431 */ /* 0x000fe200000001ff */
[----:B-1---5:R-:W-:Y:S02]  /*53a0*/  MOV R175, UR4 ;  /* 0x0000000400af7c02 */ /* 0x022fe40008000f00 */
.L_x_89:
[----:B-1----:R-:W1:Y:S02]  /*53b0*/  LDC.64 R2, c[0x0][0x8b0] ;  /* 0x00022c00ff027b82 */ /* 0x002e640000000a00 */
        /* <DEDUP_REMOVED lines=11> */
[----:B------:R-:W-:Y:S05]  /*5470*/  BRA `(.L_x_91) ;  /* 0x0000000000087947 */ /* 0x000fea0003800000 */
.L_x_92:
[----:B------:R-:W1:Y:S02]  /*5480*/  LDCU UR4, c[0x0][0x8a0] ;  /* 0x00011400ff0477ac */ /* 0x000e640008000800 */
[----:B-1---5:R-:W-:Y:S02]  /*5490*/  MOV R104, UR4 ;  /* 0x0000000400687c02 */ /* 0x022fe40008000f00 */
.L_x_91:
[----:B------:R-:W-:Y:S01]  /*54a0*/  UISETP.NE.AND UP0, UPT, UR53, URZ, UPT ;  /* 0x000000ff3500728c */ /* 0x000fe2000bf05270 */
[----:B------:R-:W-:Y:S02]  /*54b0*/  PLOP3.LUT P0, PT, PT, PT, PT, 0x8, 0x80 ;  /* 0x000000000080781c */ /* 0x000fe40003f0e170 */
[----:B------:R-:W-:Y:S02]  /*54c0*/  LEA R6, R169, UR44, 0x3 ;  /* 0x0000002ca9067c11 */ /* 0x000fe4000f8e18ff */
[----:B------:R-:W-:-:S04]  /*54d0*/  P2R R245, PR, RZ, 0x1 ;  /* 0x00000001fff57803 */ /* 0x000fc80000000000 */
[----:B------:R-:W-:Y:S05]  /*54e0*/  BRA.U !UP0, `(.L_x_93) ;  /* 0x00000001083c7547 */ /* 0x000fea000b800000 */
[----:B------:R-:W-:-:S04]  /*54f0*/  ISETP.NE.U32.AND P0, PT, R4, RZ, PT ;  /* 0x000000ff0400720c */ /* 0x000fc80003f05070 */
[----:B------:R-:W-:-:S13]  /*5500*/  ISETP.NE.AND.EX P0, PT, R5, RZ, PT, P0 ;  /* 0x000000ff0500720c */ /* 0x000fda0003f05300 */
[----:B-----5:R-:W-:-:S04]  /*5510*/  @!P0 FSETP.EQ.AND P1, PT, R175, RZ, PT ;  /* 0x000000ffaf00820b */ /* 0x020fc80003f22000 */
[----:B------:R-:W-:Y:S01]  /*5520*/  P2R R245, PR, RZ, 0x2 ;  /* 0x00000002fff57803 */ /* 0x000fe20000000000 */
[----:B------:R-:W-:Y:S08]  /*5530*/  @!P0 BRA `(.L_x_93) ;  /* 0x0000000000288947 */ /* 0x000ff00003800000 */
[----:B------:R-:W2:Y:S01]  /*5540*/  LDCU.64 UR4, c[0x0][0x888] ;  /* 0x00011100ff0477ac */ /* 0x000ea20008000a00 */
[----:B------:R-:W-:Y:S02]  /*5550*/  LOP3.LUT P1, RZ, R251, 0xff, RZ, 0xc0, !PT ;  /* 0x000000fffbff7812 */ /* 0x000fe4000782c0ff */
[----:B------:R-:W-:-:S04]  /*5560*/  FSETP.NEU.AND P0, PT, R175, RZ, PT ;  /* 0x000000ffaf00720b */ /* 0x000fc80003f0d000 */
[----:B------:R-:W-:Y:S02]  /*5570*/  SEL R0, RZ, 0xffffffff, P0 ;  /* 0xffffffffff007807 */ /* 0x000fe40000000000 */
[----:B--2---:R-:W-:-:S04]  /*5580*/  ISETP.NE.U32.AND P2, PT, RZ, UR4, PT ;  /* 0x00000004ff007c0c */ /* 0x004fc8000bf45070 */
[----:B------:R-:W-:-:S04]  /*5590*/  ISETP.NE.AND.EX P2, PT, RZ, UR5, PT, P2 ;  /* 0x00000005ff007c0c */ /* 0x000fc8000bf45320 */
[----:B------:R-:W-:-:S04]  /*55a0*/  @!P1 SEL R0, RZ, 0xffffffff, P2 ;  /* 0xffffffffff009807 */ /* 0x000fc80001000000 */
[----:B------:R-:W-:-:S04]  /*55b0*/  LOP3.LUT R0, R0, 0x1, RZ, 0xc0, !PT ;  /* 0x0000000100007812 */ /* 0x000fc800078ec0ff */
[----:B------:R-:W-:-:S04]  /*55c0*/  ISETP.EQ.U32.AND P0, PT, R0, 0x1, PT ;  /* 0x000000010000780c */ /* 0x000fc80003f02070 */
[----:B------:R-:W-:-:S09]  /*55d0*/  P2R R245, PR, RZ, 0x1 ;  /* 0x00000001fff57803 */ /* 0x000fd20000000000 */
.L_x_93:
[----:B------:R-:W-:Y:S01]  /*55e0*/  ISETP.NE.AND P6, PT, R245, RZ, PT ;  /* 0x000000fff500720c */ /* 0x000fe20003fc5270 */
[----:B------:R-:W2:Y:S01]  /*55f0*/  LDCU.64 UR4, c[0x0][0x888] ;  /* 0x00011100ff0477ac */ /* 0x000ea20008000a00 */
[----:B------:R-:W-:Y:S01]  /*5600*/  SHF.L.U32 R0, R244, 0x1f, RZ ;  /* 0x0000001ff4007819 */ /* 0x000fe200000006ff */
[----:B------:R-:W-:Y:S01]  /*5610*/  IMAD.MOV.U32 R240, RZ, RZ, 0x1 ;  /* 0x00000001fff07424 */ /* 0x000fe200078e00ff */
[----:B-----5:R-:W-:Y:S01]  /*5620*/  FSETP.NEU.AND P4, PT, R175, RZ, PT ;  /* 0x000000ffaf00720b */ /* 0x020fe20003f8d000 */
[----:B------:R-:W-:Y:S01]  /*5630*/  IMAD.SHL.U32 R250, R18, 0x100, RZ ;  /* 0x0000010012fa7824 */ /* 0x000fe200078e00ff */
[----:B------:R-:W-:Y:S01]  /*5640*/  LOP3.LUT P3, RZ, R251, 0xff, RZ, 0xc0, !PT ;  /* 0x000000fffbff7812 */ /* 0x000fe2000786c0ff */
[----:B------:R-:W-:Y:S01]  /*5650*/  IMAD.SHL.U32 R248, R19, 0x80, RZ ;  /* 0x0000008013f87824 */ /* 0x000fe200078e00ff */
[----:B------:R-:W-:Y:S01]  /*5660*/  CS2R R238, SRZ ;  /* 0x0000000000ee7805 */ /* 0x000fe2000001ff00 */
[----:B------:R-:W-:Y:S01]  /*5670*/  IMAD R171, R169, 0x100, R172 ;  /* 0x00000100a9ab7824 */ /* 0x000fe200078e02ac */
[----:B------:R-:W-:Y:S01]  /*5680*/  CS2R R236, SRZ ;  /* 0x0000000000ec7805 */ /* 0x000fe2000001ff00 */
[----:B------:R-:W-:Y:S01]  /*5690*/  IMAD.MOV.U32 R151, RZ, RZ, RZ ;  /* 0x000000ffff977224 */ /* 0x000fe200078e00ff */
[----:B------:R-:W-:-:S02]  /*56a0*/  CS2R R234, SRZ ;  /* 0x0000000000ea7805 */ /* 0x000fc4000001ff00 */
[----:B-1----:R-:W-:Y:S01]  /*56b0*/  @!P6 LEA R3, R223, UR44, 0x3 ;  /* 0x0000002cdf03ec11 */ /* 0x002fe2000f8e18ff */
[----:B------:R-:W-:Y:S01]  /*56c0*/  IMAD.MOV.U32 R246, RZ, RZ, R241 ;  /* 0x000000fffff67224 */ /* 0x000fe200078e00f1 */
[----:B------:R-:W-:Y:S01]  /*56d0*/  @!P6 SHF.L.U32 R2, R241, 0x1f, RZ ;  /* 0x0000001ff102e819 */ /* 0x000fe200000006ff */
[----:B------:R-:W-:Y:S01]  /*56e0*/  IMAD.MOV.U32 R242, RZ, RZ, R223 ;  /* 0x000000fffff27224 */ /* 0x000fe200078e00df */
[----:B------:R-:W-:Y:S02]  /*56f0*/  CS2R R232, SRZ ;  /* 0x0000000000e87805 */ /* 0x000fe4000001ff00 */
[----:B------:R-:W-:Y:S01]  /*5700*/  CS2R R230, SRZ ;  /* 0x0000000000e67805 */ /* 0x000fe2000001ff00 */
[----:B------:R1:W3:Y:S01]  /*5710*/  @!P6 SYNCS.PHASECHK.TRANS64.TRYWAIT P1, [R3+URZ+0x70], R2 ;  /* 0x000070020300e5a7 */ /* 0x0002e200080211ff */
[----:B--2---:R-:W-:Y:S02]  /*5720*/  ISETP.NE.U32.AND P2, PT, RZ, UR4, PT ;  /* 0x00000004ff007c0c */ /* 0x004fe4000bf45070 */
[----:B------:R-:W-:-:S02]  /*5730*/  CS2R R228, SRZ ;  /* 0x0000000000e47805 */ /* 0x000fc4000001ff00 */
[----:B------:R-:W-:Y:S02]  /*5740*/  CS2R R226, SRZ ;  /* 0x0000000000e27805 */ /* 0x000fe4000001ff00 */
[----:B------:R-:W-:Y:S02]  /*5750*/  CS2R R224, SRZ ;  /* 0x0000000000e07805 */ /* 0x000fe4000001ff00 */
[----:B------:R-:W-:Y:S01]  /*5760*/  ISETP.NE.AND.EX P2, PT, RZ, UR5, PT, P2 ;  /* 0x00000005ff007c0c */ /* 0x000fe2000bf45320 */
[----:B------:R2:W4:Y:S03]  /*5770*/  SYNCS.PHASECHK.TRANS64.TRYWAIT P0, [R6+URZ+0xe0], R0 ;  /* 0x0000e000060075a7 */ /* 0x00052600080011ff */
[----:B-1----:R-:W-:Y:S02]  /*5780*/  SEL R2, RZ, 0xffffffff, P2 ;  /* 0xffffffffff027807 */ /* 0x002fe40001000000 */
[----:B--2---:R-:W-:-:S04]  /*5790*/  SEL R0, RZ, 0xffffffff, P4 ;  /* 0xffffffffff007807 */ /* 0x004fc80002000000 */
[----:B------:R-:W-:-:S04]  /*57a0*/  @P5 SEL R0, R2, R0, !P3 ;  /* 0x0000000002005207 */ /* 0x000fc80005800000 */
[----:B------:R-:W-:-:S04]  /*57b0*/  LOP3.LUT R0, R0, 0x1, RZ, 0xc0, !PT ;  /* 0x0000000100007812 */ /* 0x000fc800078ec0ff */
[----:B------:R-:W-:-:S04]  /*57c0*/  ISETP.NE.U32.AND P2, PT, R0, 0x1, PT ;  /* 0x000000010000780c */ /* 0x000fc80003f45070 */
[----:B------:R-:W-:Y:S02]  /*57d0*/  P2R R247, PR, RZ, 0x4 ;  /* 0x00000004fff77803 */ /* 0x000fe40000000000 */
[----:B---3--:R-:W-:Y:S02]  /*57e0*/  @!P6 SEL R240, RZ, 0x1, !P1 ;  /* 0x00000001fff0e807 */ /* 0x008fe40004800000 */
[----:B----4-:R-:W-:-:S07]  /*57f0*/  SEL R249, RZ, 0x1, !P0 ;  /* 0x00000001fff97807 */ /* 0x010fce0004000000 */
.L_x_300:
[----:B------:R-:W-:Y:S01]  /*5800*/  ISETP.NE.AND P0, PT, R245, RZ, PT ;  /* 0x000000fff500720c */ /* 0x000fe20003f05270 */
[----:B------:R-:W-:Y:S05]  /*5810*/  YIELD ;  /* 0x0000000000007946 */ /* 0x000fea0003800000 */
[----:B------:R-:W-:Y:S07]  /*5820*/  BSSY B1, `(.L_x_94) ;  /* 0x000002e000017945 */ /* 0x000fee0003800000 */
[----:B------:R-:W-:Y:S05]  /*5830*/  @P0 BRA `(.L_x_95) ;  /* 0x0000000000b00947 */ /* 0x000fea0003800000 */
[----:B------:R-:W1:Y:S01]  /*5840*/  S2R R2, SR_TID.X ;  /* 0x0000000000027919 */ /* 0x000e620000002100 */
[----:B------:R-:W-:Y:S01]  /*5850*/  ISETP.NE.AND P1, PT, R247, RZ, PT ;  /* 0x000000fff700720c */ /* 0x000fe20003f25270 */
[----:B------:R-:W-:Y:S01]  /*5860*/  BSSY B0, `(.L_x_96) ;  /* 0x000000e000007945 */ /* 0x000fe20003800000 */
[----:B------:R-:W-:Y:S01]  /*5870*/  ISETP.NE.AND P0, PT, R240, RZ, PT ;  /* 0x000000fff000720c */ /* 0x000fe20003f05270 */
[----:B------:R-:W2:Y:S10]  /*5880*/  S2R R3, SR_TID.X ;  /* 0x0000000000037919 */ /* 0x000eb40000002100 */
[----:B------:R-:W-:Y:S01]  /*5890*/  @P1 IMAD R0, R223, 0x2000, R243 ;  /* 0x00002000df001824 */ /* 0x000fe200078e02f3 */
[----:B--2---:R-:W-:Y:S02]  /*58a0*/  LOP3.LUT R3, R3, 0x4, RZ, 0xc0, !PT ;  /* 0x0000000403037812 */ /* 0x004fe400078ec0ff */
[----:B-1----:R-:W-:Y:S03]  /*58b0*/  LOP3.LUT R2, R2, 0x2, RZ, 0xc0, !PT ;  /* 0x0000000202027812 */ /* 0x002fe600078ec0ff */
[--C-:B------:R-:W-:Y:S02]  /*58c0*/  @P1 IMAD R6, R3, -0x10, R0.reuse ;  /* 0xfffffff003061824 */ /* 0x100fe400078e0200 */
[----:B------:R-:W-:Y:S04]  /*58d0*/  @P1 IMAD R2, R2, -0x10, R0 ;  /* 0xfffffff002021824 */ /* 0x000fe800078e0200 */
[----:B------:R-:W-:Y:S01]  /*58e0*/  @P1 IMAD R5, R252, 0x10, R2 ;  /* 0x00000010fc051824 */ /* 0x000fe200078e0202 */
[----:B------:R-:W-:Y:S06]  /*58f0*/  @P0 BRA `(.L_x_97) ;  /* 0x0000000000100947 */ /* 0x000fec0003800000 */
[----:B------:R-:W-:Y:S02]  /*5900*/  LEA R4, R223, UR44, 0x3 ;  /* 0x0000002cdf047c11 */ /* 0x000fe4000f8e18ff */
[----:B------:R-:W-:Y:S04]  /*5910*/  SHF.L.U32 R3, R241, 0x1f, RZ ;  /* 0x0000001ff1037819 */ /* 0x000fe800000006ff */
[----:B------:R-:W1:Y:S02]  /*5920*/  SYNCS.PHASECHK.TRANS64.TRYWAIT P0, [R4+URZ+0x70], R3 ;  /* 0x00007003040075a7 */ /* 0x000e6400080011ff */
[----:B-1----:R-:W-:Y:S05]  /*5930*/  @!P0 BRA `(.L_x_98) ;  /* 0x00000088000c8947 */ /* 0x002fea0003800000 */
.L_x_97:
[----:B------:R-:W-:Y:S05]  /*5940*/  BSYNC B0 ;  /* 0x0000000000007941 */ /* 0x000fea0003800000 */
.L_x_96:
[----:B------:R-:W-:Y:S11]  /*5950*/  ISETP.NE.AND P0, PT, R247, RZ, PT ;  /* 0x000000fff700720c */ /* 0x000ff60003f05270 */
[----:B------:R-:W-:Y:S02]  /*5960*/  @!UPT UIADD3 URZ, UPT, UPT, URZ, URZ, URZ ;  /* 0x000000fffffff290 */ /* 0x000fe4000fffe0ff */
[----:B------:R2:W3:Y:S04]  /*5970*/  @P0 LDS.128 R224, [R0] ;  /* 0x0000000000e00984 */ /* 0x0004e80000000c00 */
[----:B------:R4:W1:Y:S04]  /*5980*/  @P0 LDS.128 R228, [R2+0x10] ;  /* 0x0000100002e40984 */ /* 0x0008680000000c00 */
[----:B------:R1:W3:Y:S04]  /*5990*/  @P0 LDS.128 R232, [R6+0x20] ;  /* 0x0000200006e80984 */ /* 0x0002e80000000c00 */
[----:B------:R1:W3:Y:S01]  /*59a0*/  @P0 LDS.128 R236, [R5+0x10] ;  /* 0x0000100005ec0984 */ /* 0x0002e20000000c00 */
[----:B------:R-:W-:Y:S01]  /*59b0*/  @!PT LDS RZ, [RZ] ;  /* 0x00000000fffff984 */ /* 0x000fe20000000800 */
[----:B------:R-:W-:Y:S01]  /*59c0*/  @!PT LDS RZ, [RZ] ;  /* 0x00000000fffff984 */ /* 0x000fe20000000800 */
[----:B------:R-:W-:Y:S01]  /*59d0*/  @!PT LDS RZ, [RZ] ;  /* 0x00000000fffff984 */ /* 0x000fe20000000800 */
[----:B------:R-:W-:Y:S01]  /*59e0*/  @!PT LDS RZ, [RZ] ;  /* 0x00000000fffff984 */ /* 0x000fe20000000800 */
[----:B------:R5:W-:Y:S06]  /*59f0*/  MEMBAR.ALL.CTA ;  /* 0x0000000000007992 */ /* 0x000bec0000008000 */
[----:B-----5:R-:W5:Y:S01]  /*5a00*/  FENCE.VIEW.ASYNC.S ;  /* 0x00000000000073c6 */ /* 0x020f620000000000 */
[----:B--2---:R-:W-:Y:S01]  /*5a10*/  LEA R0, R242, UR44, 0x3 ;  /* 0x0000002cf2007c11 */ /* 0x004fe2000f8e18ff */
[----:B----4-:R-:W-:Y:S04]  /*5a20*/  IMAD.U32 R2, RZ, RZ, UR38 ;  /* 0x00000026ff027e24 */ /* 0x010fe8000f8e00ff */
[----:B------:R-:W-:Y:S05]  /*5a30*/  VIADD R0, R0, 0x90 ;  /* 0x0000009000007836 */ /* 0x000fea0000000000 */
[----:B------:R-:W-:Y:S01]  /*5a40*/  PRMT R0, R2, 0x654, R0 ;  /* 0x0000065402007816 */ /* 0x000fe20000000000 */
[----:B------:R-:W-:Y:S05]  /*5a50*/  VIADD R2, R242, 0x1 ;  /* 0x00000001f2027836 */ /* 0x000fea0000000000 */
[C---:B------:R-:W-:Y:S01]  /*5a60*/  ISETP.NE.AND P1, PT, R2.reuse, 0x4, PT ;  /* 0x000000040200780c */ /* 0x040fe20003f25270 */
[----:B-----5:R2:W-:Y:S03]  /*5a70*/  SYNCS.ARRIVE.TRANS64.RED.A1T0 RZ, [R0+URZ], RZ ;  /* 0x000000ff00ff79a7 */ /* 0x0205e600081004ff */
[----:B-1----:R-:W-:Y:S02]  /*5a80*/  SEL R4, RZ, 0x1, P1 ;  /* 0x00000001ff047807 */ /* 0x002fe40000800000 */
[----:B------:R-:W-:Y:S02]  /*5a90*/  SEL R242, R2, RZ, P1 ;  /* 0x000000ff02f27207 */ /* 0x000fe40000800000 */
[----:B------:R-:W-:Y:S01]  /*5aa0*/  LOP3.LUT R246, R246, R4, RZ, 0x3c, !PT ;  /* 0x00000004f6f67212 */ /* 0x000fe200078e3cff */
[----:B--2---:R-:W-:Y:S05]  /*5ab0*/  VIADD R0, R223, 0x1 ;  /* 0x00000001df007836 */ /* 0x004fea0000000000 */
[C---:B------:R-:W-:Y:S04]  /*5ac0*/  ISETP.NE.AND P0, PT, R0.reuse, 0x4, PT ;  /* 0x000000040000780c */ /* 0x040fe80003f05270 */
[----:B------:R-:W-:Y:S02]  /*5ad0*/  SEL R3, RZ, 0x1, P0 ;  /* 0x00000001ff037807 */ /* 0x000fe40000000000 */
[----:B------:R-:W-:Y:S02]  /*5ae0*/  SEL R223, R0, RZ, P0 ;  /* 0x000000ff00df7207 */ /* 0x000fe40000000000 */
[----:B---3--:R-:W-:Y:S02]  /*5af0*/  LOP3.LUT R241, R241, R3, RZ, 0x3c, !PT ;  /* 0x00000003f1f17212 */ /* 0x008fe400078e3cff */
.L_x_95:
[----:B------:R-:W-:Y:S05]  /*5b00*/  BSYNC B1 ;  /* 0x0000000000017941 */ /* 0x000fea0003800000 */
.L_x_94:
[----:B------:R-:W-:Y:S01]  /*5b10*/  LOP3.LUT P1, RZ, R151, R249, RZ, 0xfc, !PT ;  /* 0x000000f997ff7212 */ /* 0x000fe2000782fcff */
[----:B------:R-:W1:Y:S01]  /*5b20*/  S2R R3, SR_TID.X ;  /* 0x0000000000037919 */ /* 0x000e620000002100 */
[----:B------:R-:W-:Y:S01]  /*5b30*/  LEA R222, R169, UR44, 0x3 ;  /* 0x0000002ca9de7c11 */ /* 0x000fe2000f8e18ff */
[----:B------:R-:W-:Y:S01]  /*5b40*/  IMAD.SHL.U32 R170, R151, 0x40, RZ ;  /* 0x0000004097aa7824 */ /* 0x000fe200078e00ff */
[----:B------:R-:W-:Y:S03]  /*5b50*/  BSSY B0, `(.L_x_99) ;  /* 0x000000a000007945 */ /* 0x000fe60003800000 */
[----:B------:R-:W-:Y:S05]  /*5b60*/  IMAD.IADD R2, R171, 0x1, R170 ;  /* 0x00000001ab027824 */ /* 0x000fea00078e02aa */
[----:B------:R-:W-:Y:S02]  /*5b70*/  SHF.R.U32.HI R0, RZ, 0x15, R2 ;  /* 0x00000015ff007819 */ /* 0x000fe40000011602 */
[----:B-1----:R-:W-:Y:S04]  /*5b80*/  SHF.R.U32.HI R3, RZ, 0x5, R3 ;  /* 0x00000005ff037819 */ /* 0x002fe80000011603 */
[----:B------:R-:W-:Y:S01]  /*5b90*/  LOP3.LUT P0, RZ, R0, 0x3, R3, 0x48, !PT ;  /* 0x0000000300ff7812 */ /* 0x000fe20007804803 */
[----:B------:R-:W-:Y:S01]  /*5ba0*/  @!UPT UIADD3 URZ, UPT, UPT, URZ, URZ, URZ ;  /* 0x000000fffffff290 */ /* 0x000fe2000fffe0ff */
[----:B------:R-:W-:Y:S11]  /*5bb0*/  @P1 BRA `(.L_x_100) ;  /* 0x00000000000c1947 */ /* 0x000ff60003800000 */
[----:B------:R-:W-:Y:S04]  /*5bc0*/  SHF.L.U32 R0, R244, 0x1f, RZ ;  /* 0x0000001ff4007819 */ /* 0x000fe800000006ff */
[----:B------:R-:W1:Y:S02]  /*5bd0*/  SYNCS.PHASECHK.TRANS64.TRYWAIT P1, [R222+URZ+0xe0], R0 ;  /* 0x0000e000de0075a7 */ /* 0x000e6400080211ff */
[----:B-1----:R-:W-:Y:S05]  /*5be0*/  @!P1 BRA `(.L_x_101) ;  /* 0x0000008400749947 */ /* 0x002fea0003800000 */
.L_x_100:
[----:B------:R-:W-:Y:S05]  /*5bf0*/  BSYNC B0 ;  /* 0x0000000000007941 */ /* 0x000fea0003800000 */
.L_x_99:
[----:B------:R-:W-:Y:S05]  /*5c00*/  @!P0 BRA `(.L_x_102) ;  /* 0x0000000000408947 */ /* 0x000fea0003800000 */
[----:B------:R-:W2:Y:S01]  /*5c10*/  LDCU.64 UR8, c[0x4][0x78] ;  /* 0x01000f00ff0877ac */ /* 0x000ea20008000a00 */
[----:B------:R-:W-:Y:S01]  /*5c20*/  MOV R15, 0x0 ;  /* 0x00000000000f7802 */ /* 0x000fe20000000f00 */
[----:B------:R-:W-:Y:S02]  /*5c30*/  HFMA2 R12, -RZ, RZ, 0, 5.9604644775390625e-08 ;  /* 0x00000001ff0c7431 */ /* 0x000fe400000001ff */
[----:B------:R-:W-:Y:S02]  /*5c40*/  IMAD.MOV.U32 R8, RZ, RZ, 0x192 ;  /* 0x00000192ff087424 */ /* 0x000fe400078e00ff */
[----:B------:R-:W-:Y:S01]  /*5c50*/  IMAD.MOV.U32 R13, RZ, RZ, RZ ;  /* 0x000000ffff0d7224 */ /* 0x000fe200078e00ff */
[----:B------:R-:W3:Y:S01]  /*5c60*/  LDCU.64 UR6, c[0x4][0x80] ;  /* 0x01001000ff0677ac */ /* 0x000ee20008000a00 */
[----:B------:R-:W4:Y:S01]  /*5c70*/  LDC.64 R14, c[0x4][R15] ;  /* 0x010000000f0e7b82 */ /* 0x000f220000000a00 */
[----:B------:R-:W5:Y:S01]  /*5c80*/  LDCU.64 UR4, c[0x4][0x18] ;  /* 0x01000300ff0477ac */ /* 0x000f620008000a00 */
[----:B--2---:R-:W-:Y:S01]  /*5c90*/  MOV R5, UR9 ;  /* 0x0000000900057c02 */ /* 0x004fe20008000f00 */
[----:B------:R-:W-:Y:S01]  /*5ca0*/  IMAD.U32 R4, RZ, RZ, UR8 ;  /* 0x00000008ff047e24 */ /* 0x000fe2000f8e00ff */
[----:B---3--:R-:W-:Y:S01]  /*5cb0*/  MOV R7, UR7 ;  /* 0x0000000700077c02 */ /* 0x008fe20008000f00 */
[----:B------:R-:W-:Y:S01]  /*5cc0*/  IMAD.U32 R6, RZ, RZ, UR6 ;  /* 0x00000006ff067e24 */ /* 0x000fe2000f8e00ff */
[----:B-----5:R-:W-:Y:S01]  /*5cd0*/  MOV R11, UR5 ;  /* 0x00000005000b7c02 */ /* 0x020fe20008000f00 */
[----:B------:R-:W-:Y:S02]  /*5ce0*/  IMAD.U32 R10, RZ, RZ, UR4 ;  /* 0x00000004ff0a7e24 */ /* 0x000fe4000f8e00ff */
[----:B------:R-:W-:Y:S07]  /*5cf0*/  LEPC R20, `(.L_x_102) ;  /* 0x000000001014794e */ /* 0x000fee0000000000 */
[----:B-1--4-:R-:W-:Y:S05]  /*5d00*/  CALL.ABS.NOINC R14 ;  /* 0x000000000e007343 */ /* 0x012fea0003c00000 */
.L_x_102:
[----:B-1----:R-:W-:Y:S01]  /*5d10*/  F2FP.F16.E4M3.UNPACK_B R0, R224 ;  /* 0x000000e0ff00723e */ /* 0x002fe200020006ff */
[----:B------:R-:W-:Y:S05]  /*5d20*/  WARPSYNC.ALL ;  /* 0x0000000000007948 */ /* 0x000fea0003800000 */
[-C--:B------:R-:W-:Y:S01]  /*5d30*/  F2FP.F16.E4M3.UNPACK_B R4, R225.reuse.H1 ;  /* 0x000000e1ff04723e */ /* 0x080fe200030006ff */
[--C-:B------:R-:W-:Y:S01]  /*5d40*/  HADD2.F32 R68, -RZ, R0.reuse.H0_H0 ;  /* 0x20000000ff447230 */ /* 0x100fe20000004100 */
[----:B------:R-:W-:Y:S01]  /*5d50*/  R2UR UR4, R2 ;  /* 0x00000000020472ca */ /* 0x000fe200000e0000 */
[----:B------:R-:W-:Y:S01]  /*5d60*/  HADD2.F32 R69, -RZ, R0.H1_H1 ;  /* 0x30000000ff457230 */ /* 0x000fe20000004100 */
[----:B------:R-:W-:Y:S01]  /*5d70*/  F2FP.F16.E4M3.UNPACK_B R0, R226 ;  /* 0x000000e2ff00723e */ /* 0x000fe200020006ff */
[--C-:B------:R-:W-:Y:S01]  /*5d80*/  HADD2.F32 R74, -RZ, R4.reuse.H0_H0 ;  /* 0x20000004ff4a7230 */ /* 0x100fe20000004100 */
[----:B------:R-:W-:Y:S01]  /*5d90*/  F2FP.F16.E4M3.UNPACK_B R2, R225 ;  /* 0x000000e1ff02723e */ /* 0x000fe200020006ff */
[----:B------:R-:W-:Y:S01]  /*5da0*/  HADD2.F32 R75, -RZ, R4.H1_H1 ;  /* 0x30000004ff4b7230 */ /* 0x000fe20000004100 */
[----:B------:R-:W-:Y:S01]  /*5db0*/  F2FP.F16.E4M3.UNPACK_B R4, R227.H1 ;  /* 0x000000e3ff04723e */ /* 0x000fe200030006ff */
[--C-:B------:R-:W-:Y:S01]  /*5dc0*/  HADD2.F32 R76, -RZ, R0.reuse.H0_H0 ;  /* 0x20000000ff4c7230 */ /* 0x100fe20000004100 */
[----:B------:R-:W-:Y:S01]  /*5dd0*/  F2FP.F16.E4M3.UNPACK_B R3, R224.H1 ;  /* 0x000000e0ff03723e */ /* 0x000fe200030006ff */
[----:B------:R-:W-:Y:S01]  /*5de0*/  HADD2.F32 R77, -RZ, R0.H1_H1 ;  /* 0x30000000ff4d7230 */ /* 0x000fe20000004100 */
[----:B------:R-:W-:Y:S01]  /*5df0*/  F2FP.F16.E4M3.UNPACK_B R0, R228 ;  /* 0x000000e4ff00723e */ /* 0x000fe200020006ff */
[--C-:B------:R-:W-:Y:S02]  /*5e00*/  HADD2.F32 R72, -RZ, R2.reuse.H0_H0 ;  /* 0x20000002ff487230 */ /* 0x100fe40000004100 */
[----:B------:R-:W-:Y:S02]  /*5e10*/  HFMA2 R168, -RZ, RZ, 3.7421875, 0 ;  /* 0x437c0000ffa87431 */ /* 0x000fe400000001ff */
[----:B------:R-:W-:Y:S01]  /*5e20*/  HADD2.F32 R73, -RZ, R2.H1_H1 ;  /* 0x30000002ff497230 */ /* 0x000fe20000004100 */
[----:B------:R-:W-:Y:S01]  /*5e30*/  F2FP.F16.E4M3.UNPACK_B R2, R226.H1 ;  /* 0x000000e2ff02723e */ /* 0x000fe200030006ff */
[--C-:B------:R-:W-:Y:S01]  /*5e40*/  HADD2.F32 R82, -RZ, R4.reuse.H0_H0 ;  /* 0x20000004ff527230 */ /* 0x100fe20000004100 */
[----:B------:R-:W-:Y:S01]  /*5e50*/  MOV R176, 0x3bbb989d ;  /* 0x3bbb989d00b07802 */ /* 0x000fe20000000f00 */
[----:B------:R-:W-:Y:S01]  /*5e60*/  HADD2.F32 R83, -RZ, R4.H1_H1 ;  /* 0x30000004ff537230 */ /* 0x000fe20000004100 */
[----:B------:R-:W-:Y:S01]  /*5e70*/  F2FP.F16.E4M3.UNPACK_B R4, R229.H1 ;  /* 0x000000e5ff04723e */ /* 0x000fe200030006ff */
[--C-:B------:R-:W-:Y:S01]  /*5e80*/  HADD2.F32 R84, -RZ, R0.reuse.H0_H0 ;  /* 0x20000000ff547230 */ /* 0x100fe20000004100 */
[----:B------:R-:W-:Y:S01]  /*5e90*/  ISETP.NE.AND P1, PT, R151, 0x3, PT ;  /* 0x000000039700780c */ /* 0x000fe20003f25270 */
[----:B------:R-:W-:Y:S01]  /*5ea0*/  HADD2.F32 R85, -RZ, R0.H1_H1 ;  /* 0x30000000ff557230 */ /* 0x000fe20000004100 */
[----:B------:R-:W-:Y:S01]  /*5eb0*/  F2FP.F16.E4M3.UNPACK_B R0, R230 ;  /* 0x000000e6ff00723e */ /* 0x000fe200020006ff */
[--C-:B------:R-:W-:Y:S01]  /*5ec0*/  HADD2.F32 R78, -RZ, R2.reuse.H0_H0 ;  /* 0x20000002ff4e7230 */ /* 0x100fe20000004100 */
[----:B------:R-:W-:Y:S01]  /*5ed0*/  BSSY.RECONVERGENT B1, `(.L_x_103) ;  /* 0x00002e1000017945 */ /* 0x000fe20003800200 */
[----:B------:R-:W-:Y:S01]  /*5ee0*/  HADD2.F32 R79, -RZ, R2.H1_H1 ;  /* 0x30000002ff4f7230 */ /* 0x000fe20000004100 */
[----:B------:R-:W-:Y:S01]  /*5ef0*/  F2FP.F16.E4M3.UNPACK_B R2, R228.H1 ;  /* 0x000000e4ff02723e */ /* 0x000fe200030006ff */
[--C-:B------:R-:W-:Y:S02]  /*5f00*/  HADD2.F32 R70, -RZ, R3.reuse.H0_H0 ;  /* 0x20000003ff467230 */ /* 0x100fe40000004100 */
[----:B------:R-:W-:Y:S01]  /*5f10*/  HADD2.F32 R71, -RZ, R3.H1_H1 ;  /* 0x30000003ff477230 */ /* 0x000fe20000004100 */
[----:B------:R-:W-:Y:S01]  /*5f20*/  F2FP.F16.E4M3.UNPACK_B R3, R227 ;  /* 0x000000e3ff03723e */ /* 0x000fe200020006ff */
[--C-:B------:R-:W-:Y:S02]  /*5f30*/  HADD2.F32 R90, -RZ, R4.reuse.H0_H0 ;  /* 0x20000004ff5a7230 */ /* 0x100fe40000004100 */
        /* <DEDUP_REMOVED lines=24> */
[----:B------:R-:W-:Y:S02]  /*60c0*/  HADD2.F32 R108, -RZ, R4.H1_H1 ;  /* 0x30000004ff6c7230 */ /* 0x000fe40000004100 */
[--C-:B------:R-:W-:Y:S01]  /*60d0*/  HADD2.F32 R109, -RZ, R0.reuse.H0_H0 ;  /* 0x20000000ff6d7230 */ /* 0x100fe20000004100 */
[----:B------:R-:W1:Y:S01]  /*60e0*/  LDTM.x64 R4, tmem[UR4] ;  /* 0x00000004000479ee */ /* 0x000e620008340000 */
[----:B------:R-:W-:Y:S01]  /*60f0*/  HADD2.F32 R110, -RZ, R0.H1_H1 ;  /* 0x30000000ff6e7230 */ /* 0x000fe20000004100 */
[----:B------:R-:W-:Y:S01]  /*6100*/  F2FP.F16.E4M3.UNPACK_B R0, R235.H1 ;  /* 0x000000ebff00723e */ /* 0x000fe200030006ff */
[--C-:B------:R-:W-:Y:S01]  /*6110*/  HADD2.F32 R102, -RZ, R2.reuse.H0_H0 ;  /* 0x20000002ff667230 */ /* 0x100fe20000004100 */
[----:B------:R-:W-:Y:S01]  /*6120*/  @!P1 NOP ;  /* 0x0000000000009918 */ /* 0x000fe20000000000 */
[----:B------:R-:W-:Y:S01]  /*6130*/  HADD2.F32 R103, -RZ, R2.H1_H1 ;  /* 0x30000002ff677230 */ /* 0x000fe20000004100 */
[----:B------:R-:W-:Y:S01]  /*6140*/  F2FP.F16.E4M3.UNPACK_B R2, R234.H1 ;  /* 0x000000eaff02723e */ /* 0x000fe200030006ff */
[--C-:B------:R-:W-:Y:S02]  /*6150*/  HADD2.F32 R96, -RZ, R3.reuse.H0_H0 ;  /* 0x20000003ff607230 */ /* 0x100fe40000004100 */
[----:B------:R-:W-:Y:S01]  /*6160*/  HADD2.F32 R97, -RZ, R3.H1_H1 ;  /* 0x30000003ff617230 */ /* 0x000fe20000004100 */
[----:B------:R-:W-:Y:S01]  /*6170*/  F2FP.F16.E4M3.UNPACK_B R3, R233 ;  /* 0x000000e9ff03723e */ /* 0x000fe200020006ff */
[--C-:B------:R-:W-:Y:S02]  /*6180*/  HADD2.F32 R115, -RZ, R0.reuse.H0_H0 ;  /* 0x20000000ff737230 */ /* 0x100fe40000004100 */
[----:B------:R-:W-:Y:S01]  /*6190*/  HADD2.F32 R116, -RZ, R0.H1_H1 ;  /* 0x30000000ff747230 */ /* 0x000fe20000004100 */
[-C--:B------:R-:W-:Y:S01]  /*61a0*/  F2FP.F16.E4M3.UNPACK_B R0, R236.reuse.H1 ;  /* 0x000000ecff00723e */ /* 0x080fe200030006ff */
[--C-:B------:R-:W-:Y:S02]  /*61b0*/  HADD2.F32 R111, -RZ, R2.reuse.H0_H0 ;  /* 0x20000002ff6f7230 */ /* 0x100fe40000004100 */
[----:B------:R-:W-:Y:S01]  /*61c0*/  HADD2.F32 R112, -RZ, R2.H1_H1 ;  /* 0x30000002ff707230 */ /* 0x000fe20000004100 */
[----:B------:R-:W-:Y:S01]  /*61d0*/  F2FP.F16.E4M3.UNPACK_B R2, R236 ;  /* 0x000000ecff02723e */ /* 0x000fe200020006ff */
[--C-:B------:R-:W-:Y:S02]  /*61e0*/  HADD2.F32 R105, -RZ, R3.reuse.H0_H0 ;  /* 0x20000003ff697230 */ /* 0x100fe40000004100 */
[----:B------:R-:W-:Y:S01]  /*61f0*/  HADD2.F32 R106, -RZ, R3.H1_H1 ;  /* 0x30000003ff6a7230 */ /* 0x000fe20000004100 */
[----:B------:R-:W-:Y:S01]  /*6200*/  F2FP.F16.E4M3.UNPACK_B R3, R235 ;  /* 0x000000ebff03723e */ /* 0x000fe200020006ff */
[--C-:B------:R-:W-:Y:S02]  /*6210*/  HADD2.F32 R119, -RZ, R0.reuse.H0_H0 ;  /* 0x20000000ff777230 */ /* 0x100fe40000004100 */
[C---:B-1----:R-:W-:Y:S01]  /*6220*/  FMUL R7, R104.reuse, R7 ;  /* 0x0000000768077220 */ /* 0x042fe20000400000 */
[----:B------:R-:W-:Y:S01]  /*6230*/  HADD2.F32 R120, -RZ, R0.H1_H1 ;  /* 0x30000000ff787230 */ /* 0x000fe20000004100 */
[-C--:B------:R-:W-:Y:S01]  /*6240*/  F2FP.F16.E4M3.UNPACK_B R0, R238.reuse ;  /* 0x000000eeff00723e */ /* 0x080fe200020006ff */
[--C-:B------:R-:W-:Y:S02]  /*6250*/  HADD2.F32 R117, -RZ, R2.reuse.H0_H0 ;  /* 0x20000002ff757230 */ /* 0x100fe40000004100 */
[C---:B------:R-:W-:Y:S01]  /*6260*/  FMUL R11, R104.reuse, R11 ;  /* 0x0000000b680b7220 */ /* 0x040fe20000400000 */
[----:B------:R-:W-:Y:S01]  /*6270*/  HADD2.F32 R118, -RZ, R2.H1_H1 ;  /* 0x30000002ff767230 */ /* 0x000fe20000004100 */
[----:B------:R-:W-:Y:S01]  /*6280*/  F2FP.F16.E4M3.UNPACK_B R2, R237.H1 ;  /* 0x000000edff02723e */ /* 0x000fe200030006ff */
[--C-:B------:R-:W-:Y:S02]  /*6290*/  HADD2.F32 R114, -RZ, R3.reuse.H1_H1 ;  /* 0x30000003ff727230 */ /* 0x100fe40000004100 */
[C---:B------:R-:W-:Y:S01]  /*62a0*/  FMUL R15, R104.reuse, R15 ;  /* 0x0000000f680f7220 */ /* 0x040fe20000400000 */
[----:B------:R-:W-:Y:S01]  /*62b0*/  HADD2.F32 R113, -RZ, R3.H0_H0 ;  /* 0x20000003ff717230 */ /* 0x000fe20000004100 */
[----:B------:R-:W-:Y:S01]  /*62c0*/  F2FP.F16.E4M3.UNPACK_B R3, R237 ;  /* 0x000000edff03723e */ /* 0x000fe200020006ff */
[--C-:B------:R-:W-:Y:S02]  /*62d0*/  HADD2.F32 R125, -RZ, R0.reuse.H0_H0 ;  /* 0x20000000ff7d7230 */ /* 0x100fe40000004100 */
[C---:B------:R-:W-:Y:S01]  /*62e0*/  FMUL R19, R104.reuse, R19 ;  /* 0x0000001368137220 */ /* 0x040fe20000400000 */
[----:B------:R-:W-:Y:S01]  /*62f0*/  HADD2.F32 R126, -RZ, R0.H1_H1 ;  /* 0x30000000ff7e7230 */ /* 0x000fe20000004100 */
[----:B------:R-:W-:Y:S01]  /*6300*/  F2FP.F16.E4M3.UNPACK_B R0, R239.H1 ;  /* 0x000000efff00723e */ /* 0x000fe200030006ff */
[--C-:B------:R-:W-:Y:S02]  /*6310*/  HADD2.F32 R123, -RZ, R2.reuse.H0_H0 ;  /* 0x20000002ff7b7230 */ /* 0x100fe40000004100 */
[C---:B------:R-:W-:Y:S01]  /*6320*/  FMUL R23, R104.reuse, R23 ;  /* 0x0000001768177220 */ /* 0x040fe20000400000 */
[----:B------:R-:W-:Y:S01]  /*6330*/  HADD2.F32 R124, -RZ, R2.H1_H1 ;  /* 0x30000002ff7c7230 */ /* 0x000fe20000004100 */
[----:B------:R-:W-:Y:S01]  /*6340*/  F2FP.F16.E4M3.UNPACK_B R2, R238.H1 ;  /* 0x000000eeff02723e */ /* 0x000fe200030006ff */
[--C-:B------:R-:W-:Y:S02]  /*6350*/  HADD2.F32 R121, -RZ, R3.reuse.H0_H0 ;  /* 0x20000003ff797230 */ /* 0x100fe40000004100 */
[C---:B------:R-:W-:Y:S01]  /*6360*/  FMUL R27, R104.reuse, R27 ;  /* 0x0000001b681b7220 */ /* 0x040fe20000400000 */
[----:B------:R-:W-:Y:S01]  /*6370*/  HADD2.F32 R122, -RZ, R3.H1_H1 ;  /* 0x30000003ff7a7230 */ /* 0x000fe20000004100 */
[----:B------:R-:W-:Y:S01]  /*6380*/  F2FP.F16.E4M3.UNPACK_B R3, R239 ;  /* 0x000000efff03723e */ /* 0x000fe200020006ff */
[--C-:B------:R-:W-:Y:S02]  /*6390*/  HADD2.F32 R131, -RZ, R0.reuse.H0_H0 ;  /* 0x20000000ff837230 */ /* 0x100fe40000004100 */
[C---:B------:R-:W-:Y:S01]  /*63a0*/  FMUL R31, R104.reuse, R31 ;  /* 0x0000001f681f7220 */ /* 0x040fe20000400000 */
[----:B------:R-:W-:Y:S02]  /*63b0*/  HADD2.F32 R132, -RZ, R0.H1_H1 ;  /* 0x30000000ff847230 */ /* 0x000fe40000004100 */
[C---:B------:R-:W-:Y:S01]  /*63c0*/  FMUL R0, R104.reuse, R4 ;  /* 0x0000000468007220 */ /* 0x040fe20000400000 */
[--C-:B------:R-:W-:Y:S02]  /*63d0*/  HADD2.F32 R127, -RZ, R2.reuse.H0_H0 ;  /* 0x20000002ff7f7230 */ /* 0x100fe40000004100 */
[C---:B------:R-:W-:Y:S01]  /*63e0*/  FMUL R4, R104.reuse, R8 ;  /* 0x0000000868047220 */ /* 0x040fe20000400000 */
[----:B------:R-:W-:Y:S02]  /*63f0*/  HADD2.F32 R128, -RZ, R2.H1_H1 ;  /* 0x30000002ff807230 */ /* 0x000fe40000004100 */
[C---:B------:R-:W-:Y:S01]  /*6400*/  FMUL R2, R104.reuse, R5 ;  /* 0x0000000568027220 */ /* 0x040fe20000400000 */
[--C-:B------:R-:W-:Y:S02]  /*6410*/  HADD2.F32 R129, -RZ, R3.reuse.H0_H0 ;  /* 0x20000003ff817230 */ /* 0x100fe40000004100 */
[C---:B------:R-:W-:Y:S01]  /*6420*/  FFMA R0, R175.reuse, R68, R0 ;  /* 0x00000044af007223 */ /* 0x040fe20000000000 */
[----:B------:R-:W-:Y:S02]  /*6430*/  HADD2.F32 R130, -RZ, R3.H1_H1 ;  /* 0x30000003ff827230 */ /* 0x000fe40000004100 */
[C---:B------:R-:W-:Y:S01]  /*6440*/  FMUL R3, R104.reuse, R6 ;  /* 0x0000000668037220 */ /* 0x040fe20000400000 */
[C---:B------:R-:W-:Y:S01]  /*6450*/  FFMA R173, R175.reuse, R69, R2 ;  /* 0x00000045afad7223 */ /* 0x040fe20000000002 */
[C---:B------:R-:W-:Y:S01]  /*6460*/  FMUL R5, R104.reuse, R9 ;  /* 0x0000000968057220 */ /* 0x040fe20000400000 */
[C---:B------:R-:W-:Y:S01]  /*6470*/  FMUL R6, R104.reuse, R10 ;  /* 0x0000000a68067220 */ /* 0x040fe20000400000 */
[C---:B------:R-:W-:Y:S01]  /*6480*/  FFMA R174, R175.reuse, R70, R3 ;  /* 0x00000046afae7223 */ /* 0x040fe20000000003 */
[C---:B------:R-:W-:Y:S01]  /*6490*/  FFMA R7, R175.reuse, R71, R7 ;  /* 0x00000047af077223 */ /* 0x040fe20000000007 */
[C---:B------:R-:W-:Y:S01]  /*64a0*/  FFMA R4, R175.reuse, R72, R4 ;  /* 0x00000048af047223 */ /* 0x040fe20000000004 */
[C---:B------:R-:W-:Y:S01]  /*64b0*/  FMUL R8, R104.reuse, R12 ;  /* 0x0000000c68087220 */ /* 0x040fe20000400000 */
[C---:B------:R-:W-:Y:S01]  /*64c0*/  FFMA R5, R175.reuse, R73, R5 ;  /* 0x00000049af057223 */ /* 0x040fe20000000005 */
[C---:B------:R-:W-:Y:S01]  /*64d0*/  FMUL R9, R104.reuse, R13 ;  /* 0x0000000d68097220 */ /* 0x040fe20000400000 */
[C---:B------:R-:W-:Y:S01]  /*64e0*/  FFMA R6, R175.reuse, R74, R6 ;  /* 0x0000004aaf067223 */ /* 0x040fe20000000006 */
[C---:B------:R-:W-:Y:S01]  /*64f0*/  FMUL R10, R104.reuse, R14 ;  /* 0x0000000e680a7220 */ /* 0x040fe20000400000 */
        /* <DEDUP_REMOVED lines=17> */
[C---:B------:R-:W-:Y:S01]  /*6610*/  FMUL R21, R104.reuse, R25 ;  /* 0x0000001968157220 */ /* 0x040fe20000400000 */
[C---:B------:R-:W-:Y:S01]  /*6620*/  FFMA R17, R175.reuse, R85, R17 ;  /* 0x00000055af117223 */ /* 0x040fe20000000011 */
        /* <DEDUP_REMOVED lines=76> */
[C---:B------:R-:W-:Y:S01]  /*6af0*/  FMUL R61, R104.reuse, R65 ;  /* 0x00000041683d7220 */ /* 0x040fe20000400000 */
[C---:B------:R-:W-:Y:S01]  /*6b00*/  FFMA R57, R175.reuse, R126, R57 ;  /* 0x0000007eaf397223 */ /* 0x040fe20000000039 */
[C---:B------:R-:W-:Y:S01]  /*6b10*/  FMUL R62, R104.reuse, R66 ;  /* 0x00000042683e7220 */ /* 0x040fe20000400000 */
[C---:B------:R-:W-:Y:S01]  /*6b20*/  FFMA R58, R175.reuse, R127, R58 ;  /* 0x0000007faf3a7223 */ /* 0x040fe2000000003a */
[C---:B------:R-:W-:Y:S01]  /*6b30*/  FFMA R63, R175.reuse, R128, R63 ;  /* 0x00000080af3f7223 */ /* 0x040fe2000000003f */
[----:B------:R-:W-:Y:S01]  /*6b40*/  FMUL R67, R104, R67 ;  /* 0x0000004368437220 */ /* 0x000fe20000400000 */
[C---:B------:R-:W-:Y:S01]  /*6b50*/  FFMA R60, R175.reuse, R129, R60 ;  /* 0x00000081af3c7223 */ /* 0x040fe2000000003c */
[C---:B------:R-:W-:Y:S01]  /*6b60*/  FFMA R61, R175.reuse, R130, R61 ;  /* 0x00000082af3d7223 */ /* 0x040fe2000000003d */
[C---:B------:R-:W-:Y:S01]  /*6b70*/  FFMA R62, R175.reuse, R131, R62 ;  /* 0x00000083af3e7223 */ /* 0x040fe2000000003e */
[----:B------:R-:W-:Y:S01]  /*6b80*/  FFMA R67, R175, R132, R67 ;  /* 0x00000084af437223 */ /* 0x000fe20000000043 */
[----:B------:R-:W-:Y:S04]  /*6b90*/  FFMA.SAT R2, R0, -R176, 0.5 ;  /* 0x3f00000000027423 */ /* 0x000fe800000028b0 */
[----:B------:R-:W-:Y:S04]  /*6ba0*/  FFMA.RM R167, R2, R168, 12582913 ;  /* 0x4b40000102a77423 */ /* 0x000fe800000040a8 */
[----:B------:R-:W-:Y:S04]  /*6bb0*/  FADD R2, R167, -12583039 ;  /* 0xcb40007fa7027421 */ /* 0x000fe80000000000 */
[C---:B------:R-:W-:Y:S04]  /*6bc0*/  FFMA R2, R0.reuse, -1.4426950216293334961, -R2 ;  /* 0xbfb8aa3b00027823 */ /* 0x040fe80000000802 */
[----:B------:R-:W-:Y:S01]  /*6bd0*/  FFMA R2, R0, -1.925963033500011079e-08, R2 ;  /* 0xb2a5706000027823 */ /* 0x000fe20000000002 */
[----:B------:R-:W-:Y:S03]  /*6be0*/  FFMA.SAT R3, R173, -R176, 0.5 ;  /* 0x3f000000ad037423 */ /* 0x000fe600000028b0 */
[----:B------:R-:W1:Y:S01]  /*6bf0*/  MUFU.EX2 R177, R2 ;  /* 0x0000000200b17308 */ /* 0x000e620000000800 */
[----:B------:R-:W-:Y:S04]  /*6c00*/  FFMA.RM R166, R3, R168, 12582913 ;  /* 0x4b40000103a67423 */ /* 0x000fe800000040a8 */
[----:B------:R-:W-:Y:S04]  /*6c10*/  FADD R3, R166, -12583039 ;  /* 0xcb40007fa6037421 */ /* 0x000fe80000000000 */
[C---:B------:R-:W-:Y:S04]  /*6c20*/  FFMA R3, R173.reuse, -1.4426950216293334961, -R3 ;  /* 0xbfb8aa3bad037823 */ /* 0x040fe80000000803 */
[----:B------:R-:W-:Y:S01]  /*6c30*/  FFMA R3, R173, -1.925963033500011079e-08, R3 ;  /* 0xb2a57060ad037823 */ /* 0x000fe20000000003 */
[----:B------:R-:W-:Y:S03]  /*6c40*/  FFMA.SAT R64, R174, -R176, 0.5 ;  /* 0x3f000000ae407423 */ /* 0x000fe600000028b0 */
[----:B------:R-:W2:Y:S01]  /*6c50*/  MUFU.EX2 R178, R3 ;  /* 0x0000000300b27308 */ /* 0x000ea20000000800 */
[----:B------:R-:W-:Y:S04]  /*6c60*/  FFMA.RM R165, R64, R168, 12582913 ;  /* 0x4b40000140a57423 */ /* 0x000fe800000040a8 */
[----:B------:R-:W-:Y:S04]  /*6c70*/  FADD R64, R165, -12583039 ;  /* 0xcb40007fa5407421 */ /* 0x000fe80000000000 */
[C---:B------:R-:W-:Y:S04]  /*6c80*/  FFMA R64, R174.reuse, -1.4426950216293334961, -R64 ;  /* 0xbfb8aa3bae407823 */ /* 0x040fe80000000840 */
[----:B------:R-:W-:Y:S01]  /*6c90*/  FFMA R64, R174, -1.925963033500011079e-08, R64 ;  /* 0xb2a57060ae407823 */ /* 0x000fe20000000040 */
[----:B------:R-:W-:Y:S03]  /*6ca0*/  FFMA.SAT R65, R7, -R176, 0.5 ;  /* 0x3f00000007417423 */ /* 0x000fe600000028b0 */
[----:B------:R-:W3:Y:S01]  /*6cb0*/  MUFU.EX2 R179, R64 ;  /* 0x0000004000b37308 */ /* 0x000ee20000000800 */
[----:B------:R-:W-:Y:S04]  /*6cc0*/  FFMA.RM R164, R65, R168, 12582913 ;  /* 0x4b40000141a47423 */ /* 0x000fe800000040a8 */
[----:B------:R-:W-:Y:S04]  /*6cd0*/  FADD R65, R164, -12583039 ;  /* 0xcb40007fa4417421 */ /* 0x000fe80000000000 */
[C---:B------:R-:W-:Y:S04]  /*6ce0*/  FFMA R65, R7.reuse, -1.4426950216293334961, -R65 ;  /* 0xbfb8aa3b07417823 */ /* 0x040fe80000000841 */
[----:B------:R-:W-:Y:S01]  /*6cf0*/  FFMA R65, R7, -1.925963033500011079e-08, R65 ;  /* 0xb2a5706007417823 */ /* 0x000fe20000000041 */
[----:B------:R-:W-:Y:S03]  /*6d00*/  FFMA.SAT R66, R4, -R176, 0.5 ;  /* 0x3f00000004427423 */ /* 0x000fe600000028b0 */
[----:B------:R-:W4:Y:S01]  /*6d10*/  MUFU.EX2 R180, R65 ;  /* 0x0000004100b47308 */ /* 0x000f220000000800 */
[----:B------:R-:W-:Y:S04]  /*6d20*/  FFMA.RM R163, R66, R168, 12582913 ;  /* 0x4b40000142a37423 */ /* 0x000fe800000040a8 */
[----:B------:R-:W-:Y:S04]  /*6d30*/  FADD R66, R163, -12583039 ;  /* 0xcb40007fa3427421 */ /* 0x000fe80000000000 */
[C---:B------:R-:W-:Y:S04]  /*6d40*/  FFMA R66, R4.reuse, -1.4426950216293334961, -R66 ;  /* 0xbfb8aa3b04427823 */ /* 0x040fe80000000842 */
[----:B------:R-:W-:Y:S01]  /*6d50*/  FFMA R66, R4, -1.925963033500011079e-08, R66 ;  /* 0xb2a5706004427823 */ /* 0x000fe20000000042 */
[C---:B------:R-:W-:Y:S03]  /*6d60*/  FFMA.SAT R68, R5.reuse, -R176, 0.5 ;  /* 0x3f00000005447423 */ /* 0x040fe600000028b0 */
[----:B------:R-:W5:Y:S01]  /*6d70*/  MUFU.EX2 R181, R66 ;  /* 0x0000004200b57308 */ /* 0x000f620000000800 */
        /* <DEDUP_REMOVED lines=10> */
[----:B------:R-:W-:Y:S03]  /*6e20*/  FFMA.SAT R70, R11, -R176, 0.5 ;  /* 0x3f0000000b467423 */ /* 0x000fe600000028b0 */
        /* <DEDUP_REMOVED lines=90> */
[----:B------:R1:W5:Y:S01]  /*73d0*/  MUFU.EX2 R198, R84 ;  /* 0x0000005400c67308 */ /* 0x0003620000000800 */
[----:B------:R-:W-:Y:S04]  /*73e0*/  FFMA.RM R145, R85, R168, 12582913 ;  /* 0x4b40000155917423 */ /* 0x000fe800000040a8 */
[----:B------:R-:W-:Y:S04]  /*73f0*/  FADD R85, R145, -12583039 ;  /* 0xcb40007f91557421 */ /* 0x000fe80000000000 */
[C---:B------:R-:W-:Y:S04]  /*7400*/  FFMA R85, R22.reuse, -1.4426950216293334961, -R85 ;  /* 0xbfb8aa3b16557823 */ /* 0x040fe80000000855 */
[----:B------:R-:W-:Y:S01]  /*7410*/  FFMA R85, R22, -1.925963033500011079e-08, R85 ;  /* 0xb2a5706016557823 */ /* 0x000fe20000000055 */
[----:B------:R-:W-:Y:S03]  /*7420*/  FFMA.SAT R86, R27, -R176, 0.5 ;  /* 0x3f0000001b567423 */ /* 0x000fe600000028b0 */
[----:B------:R2:W5:Y:S01]  /*7430*/  MUFU.EX2 R199, R85 ;  /* 0x0000005500c77308 */ /* 0x0005620000000800 */
[----:B------:R-:W-:Y:S01]  /*7440*/  FFMA.RM R143, R86, R168, 12582913 ;  /* 0x4b400001568f7423 */ /* 0x000fe200000040a8 */
[----:B-1----:R-:W-:Y:S03]  /*7450*/  @!P1 IADD3 R84, PT, PT, R222, 0xf0, RZ ;  /* 0x000000f0de549810 */ /* 0x002fe60007ffe0ff */
[----:B------:R-:W-:Y:S04]  /*7460*/  FADD R86, R143, -12583039 ;  /* 0xcb40007f8f567421 */ /* 0x000fe80000000000 */
[C---:B------:R-:W-:Y:S04]  /*7470*/  FFMA R86, R27.reuse, -1.4426950216293334961, -R86 ;  /* 0xbfb8aa3b1b567823 */ /* 0x040fe80000000856 */
[----:B------:R-:W-:Y:S01]  /*7480*/  FFMA R86, R27, -1.925963033500011079e-08, R86 ;  /* 0xb2a570601b567823 */ /* 0x000fe20000000056 */
[----:B------:R-:W-:Y:S03]  /*7490*/  FFMA.SAT R87, R24, -R176, 0.5 ;  /* 0x3f00000018577423 */ /* 0x000fe600000028b0 */
[----:B------:R1:W5:Y:S01]  /*74a0*/  MUFU.EX2 R200, R86 ;  /* 0x0000005600c87308 */ /* 0x0003620000000800 */
[----:B------:R-:W-:Y:S01]  /*74b0*/  FFMA.RM R142, R87, R168, 12582913 ;  /* 0x4b400001578e7423 */ /* 0x000fe200000040a8 */
[----:B--2---:R-:W-:Y:S03]  /*74c0*/  SHF.L.U32 R85, R159, 0x17, RZ ;  /* 0x000000179f557819 */ /* 0x004fe600000006ff */
[----:B------:R-:W-:Y:S04]  /*74d0*/  FADD R87, R142, -12583039 ;  /* 0xcb40007f8e577421 */ /* 0x000fe80000000000 */
[C---:B------:R-:W-:Y:S04]  /*74e0*/  FFMA R87, R24.reuse, -1.4426950216293334961, -R87 ;  /* 0xbfb8aa3b18577823 */ /* 0x040fe80000000857 */
[----:B------:R-:W-:Y:S01]  /*74f0*/  FFMA R87, R24, -1.925963033500011079e-08, R87 ;  /* 0xb2a5706018577823 */ /* 0x000fe20000000057 */
[----:B------:R-:W-:Y:S03]  /*7500*/  FFMA.SAT R88, R25, -R176, 0.5 ;  /* 0x3f00000019587423 */ /* 0x000fe600000028b0 */
[----:B------:R2:W5:Y:S01]  /*7510*/  MUFU.EX2 R201, R87 ;  /* 0x0000005700c97308 */ /* 0x0005620000000800 */
[----:B------:R-:W-:Y:S01]  /*7520*/  FFMA.RM R141, R88, R168, 12582913 ;  /* 0x4b400001588d7423 */ /* 0x000fe200000040a8 */
[----:B-1----:R-:W-:Y:S03]  /*7530*/  SHF.L.U32 R86, R158, 0x17, RZ ;  /* 0x000000179e567819 */ /* 0x002fe600000006ff */
        /* <DEDUP_REMOVED lines=42> */
[C---:B------:R-:W-:Y:S01]  /*77e0*/  FADD R94, R135.reuse, -12583039 ;  /* 0xcb40007f875e7421 */ /* 0x040fe20000000000 */
[----:B------:R-:W-:Y:S03]  /*77f0*/  SHF.L.U32 R135, R135, 0x17, RZ ;  /* 0x0000001787877819 */ /* 0x000fe600000006ff */
        /* <DEDUP_REMOVED lines=21> */
[C---:B------:R-:W-:Y:S01]  /*7950*/  FADD R97, R106.reuse, -12583039 ;  /* 0xcb40007f6a617421 */ /* 0x040fe20000000000 */
[----:B------:R-:W-:Y:S03]  /*7960*/  SHF.L.U32 R106, R106, 0x17, RZ ;  /* 0x000000176a6a7819 */ /* 0x000fe600000006ff */
[C---:B------:R-:W-:Y:S04]  /*7970*/  FFMA R97, R34.reuse, -1.4426950216293334961, -R97 ;  /* 0xbfb8aa3b22617823 */ /* 0x040fe80000000861 */
[----:B------:R-:W-:Y:S01]  /*7980*/  FFMA R97, R34, -1.925963033500011079e-08, R97 ;  /* 0xb2a5706022617823 */ /* 0x000fe20000000061 */
[----:B------:R-:W-:Y:S03]  /*7990*/  FFMA.SAT R98, R39, -R176, 0.5 ;  /* 0x3f00000027627423 */ /* 0x000fe600000028b0 */
[----:B------:R-:W2:Y:S01]  /*79a0*/  MUFU.EX2 R211, R97 ;  /* 0x0000006100d37308 */ /* 0x000ea20000000800 */
[----:B------:R-:W-:Y:S01]  /*79b0*/  FFMA.RM R105, R98, R168, 12582913 ;  /* 0x4b40000162697423 */ /* 0x000fe200000040a8 */
[----:B-1----:R-:W-:Y:S03]  /*79c0*/  SHF.L.U32 R96, R143, 0x17, RZ ;  /* 0x000000178f607819 */ /* 0x002fe600000006ff */
[----:B------:R-:W-:Y:S04]  /*79d0*/  FADD R98, R105, -12583039 ;  /* 0xcb40007f69627421 */ /* 0x000fe80000000000 */
[C---:B------:R-:W-:Y:S04]  /*79e0*/  FFMA R98, R39.reuse, -1.4426950216293334961, -R98 ;  /* 0xbfb8aa3b27627823 */ /* 0x040fe80000000862 */
[----:B------:R-:W-:Y:S01]  /*79f0*/  FFMA R98, R39, -1.925963033500011079e-08, R98 ;  /* 0xb2a5706027627823 */ /* 0x000fe20000000062 */
[----:B------:R-:W-:Y:S03]  /*7a00*/  FFMA.SAT R99, R36, -R176, 0.5 ;  /* 0x3f00000024637423 */ /* 0x000fe600000028b0 */
[----:B------:R1:W2:Y:S01]  /*7a10*/  MUFU.EX2 R212, R98 ;  /* 0x0000006200d47308 */ /* 0x0002a20000000800 */
[----:B------:R-:W-:Y:S04]  /*7a20*/  FFMA.RM R132, R99, R168, 12582913 ;  /* 0x4b40000163847423 */ /* 0x000fe800000040a8 */
[C---:B------:R-:W-:Y:S01]  /*7a30*/  FADD R99, R132.reuse, -12583039 ;  /* 0xcb40007f84637421 */ /* 0x040fe20000000000 */
[----:B------:R-:W-:Y:S03]  /*7a40*/  SHF.L.U32 R132, R132, 0x17, RZ ;  /* 0x0000001784847819 */ /* 0x000fe600000006ff */
[C---:B------:R-:W-:Y:S04]  /*7a50*/  FFMA R99, R36.reuse, -1.4426950216293334961, -R99 ;  /* 0xbfb8aa3b24637823 */ /* 0x040fe80000000863 */
[----:B------:R-:W-:Y:S01]  /*7a60*/  FFMA R99, R36, -1.925963033500011079e-08, R99 ;  /* 0xb2a5706024637823 */ /* 0x000fe20000000063 */
[----:B------:R-:W-:Y:S03]  /*7a70*/  FFMA.SAT R100, R37, -R176, 0.5 ;  /* 0x3f00000025647423 */ /* 0x000fe600000028b0 */
[----:B------:R3:W2:Y:S01]  /*7a80*/  MUFU.EX2 R213, R99 ;  /* 0x0000006300d57308 */ /* 0x0006a20000000800 */
[----:B------:R-:W-:Y:S01]  /*7a90*/  FFMA.RM R131, R100, R168, 12582913 ;  /* 0x4b40000164837423 */ /* 0x000fe200000040a8 */
[----:B-1----:R-:W-:Y:S03]  /*7aa0*/  SHF.L.U32 R98, R142, 0x17, RZ ;  /* 0x000000178e627819 */ /* 0x002fe600000006ff */
[C---:B------:R-:W-:Y:S01]  /*7ab0*/  FADD R100, R131.reuse, -12583039 ;  /* 0xcb40007f83647421 */ /* 0x040fe20000000000 */
[----:B------:R-:W-:Y:S03]  /*7ac0*/  SHF.L.U32 R131, R131, 0x17, RZ ;  /* 0x0000001783837819 */ /* 0x000fe600000006ff */
[C---:B------:R-:W-:Y:S04]  /*7ad0*/  FFMA R100, R37.reuse, -1.4426950216293334961, -R100 ;  /* 0xbfb8aa3b25647823 */ /* 0x040fe80000000864 */
[----:B------:R-:W-:Y:S01]  /*7ae0*/  FFMA R100, R37, -1.925963033500011079e-08, R100 ;  /* 0xb2a5706025647823 */ /* 0x000fe20000000064 */
[----:B------:R-:W-:Y:S03]  /*7af0*/  FFMA.SAT R101, R38, -R176, 0.5 ;  /* 0x3f00000026657423 */ /* 0x000fe600000028b0 */
[----:B------:R1:W2:Y:S01]  /*7b00*/  MUFU.EX2 R214, R100 ;  /* 0x0000006400d67308 */ /* 0x0002a20000000800 */
[----:B------:R-:W-:Y:S01]  /*7b10*/  FFMA.RM R108, R101, R168, 12582913 ;  /* 0x4b400001656c7423 */ /* 0x000fe200000040a8 */
[----:B---3--:R-:W-:Y:S03]  /*7b20*/  SHF.L.U32 R99, R141, 0x17, RZ ;  /* 0x000000178d637819 */ /* 0x008fe600000006ff */
        /* <DEDUP_REMOVED lines=8> */
[----:B------:R-:W-:Y:S04]  /*7bb0*/  FADD R102, R107, -12583039 ;  /* 0xcb40007f6b667421 */ /* 0x000fe80000000000 */
[C---:B------:R-:W-:Y:S04]  /*7bc0*/  FFMA R102, R43.reuse, -1.4426950216293334961, -R102 ;  /* 0xbfb8aa3b2b667823 */ /* 0x040fe80000000866 */
[----:B------:R-:W-:Y:S01]  /*7bd0*/  FFMA R102, R43, -1.925963033500011079e-08, R102 ;  /* 0xb2a570602b667823 */ /* 0x000fe20000000066 */
[----:B------:R-:W-:Y:S03]  /*7be0*/  FFMA.SAT R103, R40, -R176, 0.5 ;  /* 0x3f00000028677423 */ /* 0x000fe600000028b0 */
[----:B------:R1:W2:Y:S01]  /*7bf0*/  MUFU.EX2 R216, R102 ;  /* 0x0000006600d87308 */ /* 0x0002a20000000800 */
[----:B------:R-:W-:Y:S01]  /*7c00*/  FFMA.RM R109, R103, R168, 12582913 ;  /* 0x4b400001676d7423 */ /* 0x000fe200000040a8 */
[----:B---3--:R-:W-:Y:S03]  /*7c10*/  SHF.L.U32 R101, R138, 0x17, RZ ;  /* 0x000000178a657819 */ /* 0x008fe600000006ff */
[----:B------:R-:W-:Y:S04]  /*7c20*/  FADD R103, R109, -12583039 ;  /* 0xcb40007f6d677421 */ /* 0x000fe80000000000 */
        /* <DEDUP_REMOVED lines=11> */
[----:B------:R-:W1:Y:S01]  /*7ce0*/  MUFU.EX2 R218, R2 ;  /* 0x0000000200da7308 */ /* 0x000e620000000800 */
[----:B------:R-:W-:Y:S01]  /*7cf0*/  FFMA.RM R118, R3, R168, 12582913 ;  /* 0x4b40000103767423 */ /* 0x000fe200000040a8 */
[----:B---3--:R-:W-:Y:S03]  /*7d00*/  SHF.L.U32 R103, R136, 0x17, RZ ;  /* 0x0000001788677819 */ /* 0x008fe600000006ff */
[C---:B------:R-:W-:Y:S01]  /*7d10*/  FADD R3, R118.reuse, -12583039 ;  /* 0xcb40007f76037421 */ /* 0x040fe20000000000 */
[----:B------:R-:W-:Y:S03]  /*7d20*/  SHF.L.U32 R118, R118, 0x17, RZ ;  /* 0x0000001776767819 */ /* 0x000fe600000006ff */
[C---:B------:R-:W-:Y:S04]  /*7d30*/  FFMA R3, R42.reuse, -1.4426950216293334961, -R3 ;  /* 0xbfb8aa3b2a037823 */ /* 0x040fe80000000803 */
[----:B------:R-:W-:Y:S01]  /*7d40*/  FFMA R3, R42, -1.925963033500011079e-08, R3 ;  /* 0xb2a570602a037823 */ /* 0x000fe20000000003 */
[C---:B------:R-:W-:Y:S03]  /*7d50*/  FFMA.SAT R64, R47.reuse, -R176, 0.5 ;  /* 0x3f0000002f407423 */ /* 0x040fe600000028b0 */
[----:B------:R-:W3:Y:S01]  /*7d60*/  MUFU.EX2 R219, R3 ;  /* 0x0000000300db7308 */ /* 0x000ee20000000800 */
[----:B------:R-:W-:Y:S04]  /*7d70*/  FFMA.RM R110, R64, R168, 12582913 ;  /* 0x4b400001406e7423 */ /* 0x000fe800000040a8 */
[----:B------:R-:W-:Y:S04]  /*7d80*/  FADD R64, R110, -12583039 ;  /* 0xcb40007f6e407421 */ /* 0x000fe80000000000 */
        /* <DEDUP_REMOVED lines=8> */
[----:B------:R-:W-:Y:S03]  /*7e10*/  FFMA.SAT R66, R45, -R176, 0.5 ;  /* 0x3f0000002d427423 */ /* 0x000fe600000028b0 */
[----:B------:R4:W3:Y:S01]  /*7e20*/  MUFU.EX2 R221, R65 ;  /* 0x0000004100dd7308 */ /* 0x0008e20000000800 */
[----:B------:R-:W-:Y:S04]  /*7e30*/  FFMA.RM R113, R66, R168, 12582913 ;  /* 0x4b40000142717423 */ /* 0x000fe800000040a8 */
[----:B------:R-:W-:Y:S04]  /*7e40*/  FADD R66, R113, -12583039 ;  /* 0xcb40007f71427421 */ /* 0x000fe80000000000 */
[C---:B------:R-:W-:Y:S04]  /*7e50*/  FFMA R66, R45.reuse, -1.4426950216293334961, -R66 ;  /* 0xbfb8aa3b2d427823 */ /* 0x040fe80000000842 */
[----:B------:R-:W-:Y:S01]  /*7e60*/  FFMA R66, R45, -1.925963033500011079e-08, R66 ;  /* 0xb2a570602d427823 */ /* 0x000fe20000000042 */
[----:B------:R-:W-:Y:S01]  /*7e70*/  FFMA.SAT R68, R46, -R176, 0.5 ;  /* 0x3f0000002e447423 */ /* 0x000fe200000028b0 */
[----:B----4-:R-:W-:Y:S03]  /*7e80*/  SHF.L.U32 R65, R167, 0x17, RZ ;  /* 0x00000017a7417819 */ /* 0x010fe600000006ff */
[----:B------:R-:W-:Y:S04]  /*7e90*/  FFMA.RM R114, R68, R168, 12582913 ;  /* 0x4b40000144727423 */ /* 0x000fe800000040a8 */
[----:B------:R-:W-:Y:S04]  /*7ea0*/  FADD R68, R114, -12583039 ;  /* 0xcb40007f72447421 */ /* 0x000fe80000000000 */
[C---:B------:R-:W-:Y:S04]  /*7eb0*/  FFMA R68, R46.reuse, -1.4426950216293334961, -R68 ;  /* 0xbfb8aa3b2e447823 */ /* 0x040fe80000000844 */
[----:B------:R-:W-:Y:S01]  /*7ec0*/  FFMA R68, R46, -1.925963033500011079e-08, R68 ;  /* 0xb2a570602e447823 */ /* 0x000fe20000000044 */
[----:B------:R-:W-:Y:S03]  /*7ed0*/  FFMA.SAT R69, R51, -R176, 0.5 ;  /* 0x3f00000033457423 */ /* 0x000fe600000028b0 */
[----:B------:R4:W-:Y:S01]  /*7ee0*/  MUFU.EX2 R167, R68 ;  /* 0x0000004400a77308 */ /* 0x0009e20000000800 */
[----:B------:R-:W-:Y:S04]  /*7ef0*/  FFMA.RM R117, R69, R168, 12582913 ;  /* 0x4b40000145757423 */ /* 0x000fe800000040a8 */
[C---:B------:R-:W-:Y:S01]  /*7f00*/  FADD R69, R117.reuse, -12583039 ;  /* 0xcb40007f75457421 */ /* 0x040fe20000000000 */
[----:B------:R-:W-:Y:S03]  /*7f10*/  SHF.L.U32 R117, R117, 0x17, RZ ;  /* 0x0000001775757819 */ /* 0x000fe600000006ff */
        /* <DEDUP_REMOVED lines=8> */
[----:B------:R-:W-:Y:S04]  /*7fa0*/  FFMA.SAT R71, R49, -R176, 0.5 ;  /* 0x3f00000031477423 */ /* 0x000fe800000028b0 */
[----:B------:R-:W-:Y:S04]  /*7fb0*/  FFMA.RM R115, R71, R168, 12582913 ;  /* 0x4b40000147737423 */ /* 0x000fe800000040a8 */
[----:B------:R-:W-:Y:S04]  /*7fc0*/  FADD R71, R115, -12583039 ;  /* 0xcb40007f73477421 */ /* 0x000fe80000000000 */
[C---:B------:R-:W-:Y:S04]  /*7fd0*/  FFMA R71, R49.reuse, -1.4426950216293334961, -R71 ;  /* 0xbfb8aa3b31477823 */ /* 0x040fe80000000847 */
[----:B------:R-:W-:Y:S01]  /*7fe0*/  FFMA R71, R49, -1.925963033500011079e-08, R71 ;  /* 0xb2a5706031477823 */ /* 0x000fe20000000047 */
[----:B------:R-:W-:Y:S03]  /*7ff0*/  FFMA.SAT R72, R50, -R176, 0.5 ;  /* 0x3f00000032487423 */ /* 0x000fe600000028b0 */
[----:B------:R-:W-:Y:S01]  /*8000*/  MUFU.EX2 R159, R71 ;  /* 0x00000047009f7308 */ /* 0x000fe20000000800 */
[----:B------:R-:W-:Y:S04]  /*8010*/  FFMA.RM R122, R72, R168, 12582913 ;  /* 0x4b400001487a7423 */ /* 0x000fe800000040a8 */
[----:B------:R-:W-:Y:S04]  /*8020*/  FADD R72, R122, -12583039 ;  /* 0xcb40007f7a487421 */ /* 0x000fe80000000000 */
[C---:B------:R-:W-:Y:S04]  /*8030*/  FFMA R72, R50.reuse, -1.4426950216293334961, -R72 ;  /* 0xbfb8aa3b32487823 */ /* 0x040fe80000000848 */
[----:B------:R-:W-:Y:S01]  /*8040*/  FFMA R72, R50, -1.925963033500011079e-08, R72 ;  /* 0xb2a5706032487823 */ /* 0x000fe20000000048 */
[----:B------:R-:W-:Y:S03]  /*8050*/  FFMA.SAT R73, R55, -R176, 0.5 ;  /* 0x3f00000037497423 */ /* 0x000fe600000028b0 */
[----:B------:R-:W-:Y:S01]  /*8060*/  MUFU.EX2 R156, R72 ;  /* 0x00000048009c7308 */ /* 0x000fe20000000800 */
[----:B------:R-:W-:Y:S04]  /*8070*/  FFMA.RM R121, R73, R168, 12582913 ;  /* 0x4b40000149797423 */ /* 0x000fe800000040a8 */
[C---:B------:R-:W-:Y:S01]  /*8080*/  FADD R73, R121.reuse, -12583039 ;  /* 0xcb40007f79497421 */ /* 0x040fe20000000000 */
[----:B------:R-:W-:Y:S03]  /*8090*/  SHF.L.U32 R121, R121, 0x17, RZ ;  /* 0x0000001779797819 */ /* 0x000fe600000006ff */
        /* <DEDUP_REMOVED lines=55> */
[----:B------:R-:W-:Y:S01]  /*8410*/  FFMA.RM R112, R83, R168, 12582913 ;  /* 0x4b40000153707423 */ /* 0x000fe200000040a8 */
[----:B------:R-:W-:Y:S03]  /*8420*/  @!P1 IADD3 R83, PT, PT, R169, 0x1, RZ ;  /* 0x00000001a9539810 */ /* 0x000fe60007ffe0ff */
[----:B------:R-:W-:Y:S01]  /*8430*/  FADD R2, R112, -12583039 ;  /* 0xcb40007f70027421 */ /* 0x000fe20000000000 */
[----:B------:R-:W-:Y:S03]  /*8440*/  @!P1 ISETP.NE.AND P0, PT, R83, 0x2, PT ;  /* 0x000000025300980c */ /* 0x000fe60003f05270 */
[----:B------:R-:W-:Y:S01]  /*8450*/  FFMA R2, R61, -1.4426950216293334961, -R2 ;  /* 0xbfb8aa3b3d027823 */ /* 0x000fe20000000802 */
[----:B------:R-:W-:Y:S02]  /*8460*/  @!P1 SEL R169, R83, RZ, P0 ;  /* 0x000000ff53a99207 */ /* 0x000fe40000000000 */
[----:B------:R-:W-:Y:S01]  /*8470*/  @!P1 SEL R83, RZ, 0x1, P0 ;  /* 0x00000001ff539807 */ /* 0x000fe20000000000 */
[----:B------:R-:W-:Y:S01]  /*8480*/  FFMA R2, R61, -1.925963033500011079e-08, R2 ;  /* 0xb2a570603d027823 */ /* 0x000fe20000000002 */
[----:B------:R-:W-:Y:S02]  /*8490*/  FFMA.SAT R3, R62, -R176, 0.5 ;  /* 0x3f0000003e037423 */ /* 0x000fe400000028b0 */
[----:B------:R-:W-:Y:S01]  /*84a0*/  @!P1 LOP3.LUT R244, R244, R83, RZ, 0x3c, !PT ;  /* 0x00000053f4f49212 */ /* 0x000fe200078e3cff */
[----:B------:R4:W-:Y:S01]  /*84b0*/  MUFU.EX2 R137, R2 ;  /* 0x0000000200897308 */ /* 0x0009e20000000800 */
[----:B------:R-:W-:Y:S04]  /*84c0*/  FFMA.RM R97, R3, R168, 12582913 ;  /* 0x4b40000103617423 */ /* 0x000fe800000040a8 */
[----:B------:R-:W-:Y:S04]  /*84d0*/  FADD R3, R97, -12583039 ;  /* 0xcb40007f61037421 */ /* 0x000fe80000000000 */
[C---:B------:R-:W-:Y:S04]  /*84e0*/  FFMA R3, R62.reuse, -1.4426950216293334961, -R3 ;  /* 0xbfb8aa3b3e037823 */ /* 0x040fe80000000803 */
[----:B------:R-:W-:Y:S01]  /*84f0*/  FFMA R3, R62, -1.925963033500011079e-08, R3 ;  /* 0xb2a570603e037823 */ /* 0x000fe20000000003 */
[C---:B------:R-:W-:Y:S02]  /*8500*/  FFMA.SAT R64, R67.reuse, -R176, 0.5 ;  /* 0x3f00000043407423 */ /* 0x040fe400000028b0 */
[----:B------:R5:W3:Y:S01]  /*8510*/  MUFU.EX2 R176, R66 ;  /* 0x0000004200b07308 */ /* 0x000ae20000000800 */
[----:B----4-:R-:W-:Y:S01]  /*8520*/  SHF.L.U32 R2, R122, 0x17, RZ ;  /* 0x000000177a027819 */ /* 0x010fe200000006ff */
[----:B------:R-:W-:Y:S01]  /*8530*/  FFMA.RM R168, R64, R168, 12582913 ;  /* 0x4b40000140a87423 */ /* 0x000fe200000040a8 */
[----:B------:R-:W-:Y:S03]  /*8540*/  SHF.L.U32 R122, R120, 0x17, RZ ;  /* 0x00000017787a7819 */ /* 0x000fe600000006ff */
[----:B------:R-:W-:Y:S04]  /*8550*/  FADD R64, R168, -12583039 ;  /* 0xcb40007fa8407421 */ /* 0x000fe80000000000 */
[C---:B------:R-:W-:Y:S04]  /*8560*/  FFMA R64, R67.reuse, -1.4426950216293334961, -R64 ;  /* 0xbfb8aa3b43407823 */ /* 0x040fe80000000840 */
[----:B------:R-:W-:Y:S01]  /*8570*/  FFMA R64, R67, -1.925963033500011079e-08, R64 ;  /* 0xb2a5706043407823 */ /* 0x000fe20000000040 */
[----:B------:R-:W-:Y:S01]  /*8580*/  FFMA R65, R177, R65, 1 ;  /* 0x3f800000b1417423 */ /* 0x000fe20000000041 */
[----:B-----5:R-:W-:Y:S04]  /*8590*/  MOV R66, UR38 ;  /* 0x0000002600427c02 */ /* 0x020fe80008000f00 */
[----:B------:R-:W-:Y:S02]  /*85a0*/  @!P1 PRMT R66, R66, 0x654, R84 ;  /* 0x0000065442429816 */ /* 0x000fe40000000054 */
[----:B------:R-:W-:Y:S02]  /*85b0*/  SHF.L.U32 R84, R161, 0x17, RZ ;  /* 0x00000017a1547819 */ /* 0x000fe400000006ff */
[----:B------:R4:W-:Y:S02]  /*85c0*/  @!P1 SYNCS.ARRIVE.TRANS64.RED.A1T0 RZ, [R66+URZ], RZ ;  /* 0x000000ff42ff99a7 */ /* 0x0009e400081004ff */
[----:B----4-:R-:W-:Y:S02]  /*85d0*/  SHF.L.U32 R66, R166, 0x17, RZ ;  /* 0x00000017a6427819 */ /* 0x010fe400000006ff */
[----:B------:R4:W5:Y:S03]  /*85e0*/  MUFU.EX2 R166, R69 ;  /* 0x0000004500a67308 */ /* 0x0009660000000800 */
[----:B------:R-:W-:Y:S01]  /*85f0*/  FFMA R66, R178, R66, 1 ;  /* 0x3f800000b2427423 */ /* 0x000fe20000000042 */
[----:B------:R-:W-:Y:S01]  /*8600*/  FFMA R68, R179, R68, 1 ;  /* 0x3f800000b3447423 */ /* 0x000fe20000000044 */
[----:B----4-:R-:W-:Y:S04]  /*8610*/  IADD3 R69, PT, PT, R65, 0x1800000, RZ ;  /* 0x0180000041457810 */ /* 0x010fe80007ffe0ff */
[----:B------:R-:W-:Y:S02]  /*8620*/  LOP3.LUT R83, R69, 0x7f800000, RZ, 0xc0, !PT ;  /* 0x7f80000045537812 */ /* 0x000fe400078ec0ff */
[----:B------:R-:W-:Y:S02]  /*8630*/  SHF.L.U32 R69, R164, 0x17, RZ ;  /* 0x00000017a4457819 */ /* 0x000fe400000006ff */
[----:B------:R4:W5:Y:S01]  /*8640*/  MUFU.EX2 R164, R70 ;  /* 0x0000004600a47308 */ /* 0x0009620000000800 */
[----:B------:R-:W-:Y:S02]  /*8650*/  ISETP.GT.U32.AND P0, PT, R83, 0x1ffffff, PT ;  /* 0x01ffffff5300780c */ /* 0x000fe40003f04070 */
[----:B------:R-:W-:Y:S01]  /*8660*/  SHF.L.U32 R83, R162, 0x17, RZ ;  /* 0x00000017a2537819 */ /* 0x000fe200000006ff */
[----:B------:R-:W-:Y:S01]  /*8670*/  FFMA R69, R180, R69, 1 ;  /* 0x3f800000b4457423 */ /* 0x000fe20000000045 */
[----:B----4-:R-:W-:Y:S05]  /*8680*/  SHF.L.U32 R70, R163, 0x17, RZ ;  /* 0x00000017a3467819 */ /* 0x010fea00000006ff */
[----:B------:R-:W-:Y:S01]  /*8690*/  FFMA R70, R181, R70, 1 ;  /* 0x3f800000b5467423 */ /* 0x000fe20000000046 */
[----:B------:R-:W-:Y:S01]  /*86a0*/  FFMA R71, R182, R83, 1 ;  /* 0x3f800000b6477423 */ /* 0x000fe20000000053 */
[----:B------:R-:W-:Y:S01]  /*86b0*/  FFMA R83, R183, R84, 1 ;  /* 0x3f800000b7537423 */ /* 0x000fe20000000054 */
[----:B------:R-:W-:Y:S01]  /*86c0*/  FFMA R84, R184, R85, 1 ;  /* 0x3f800000b8547423 */ /* 0x000fe20000000055 */
[----:B------:R-:W-:Y:S05]  /*86d0*/  SHF.L.U32 R85, R160, 0x17, RZ ;  /* 0x00000017a0557819 */ /* 0x000fea00000006ff */
[----:B------:R-:W-:Y:S01]  /*86e0*/  FFMA R72, R185, R85, 1 ;  /* 0x3f800000b9487423 */ /* 0x000fe20000000055 */
[----:B------:R-:W-:Y:S01]  /*86f0*/  FFMA R85, R186, R86, 1 ;  /* 0x3f800000ba557423 */ /* 0x000fe20000000056 */
[----:B------:R-:W-:Y:S01]  /*8700*/  FFMA R86, R187, R87, 1 ;  /* 0x3f800000bb567423 */ /* 0x000fe20000000057 */
[----:B------:R-:W-:Y:S01]  /*8710*/  FFMA R87, R188, R88, 1 ;  /* 0x3f800000bc577423 */ /* 0x000fe20000000058 */
[----:B------:R-:W-:Y:S01]  /*8720*/  SHF.L.U32 R88, R154, 0x17, RZ ;  /* 0x000000179a587819 */ /* 0x000fe200000006ff */
[----:B------:R-:W-:Y:S04]  /*8730*/  FFMA R73, R189, R89, 1 ;  /* 0x3f800000bd497423 */ /* 0x000fe80000000059 */
[----:B------:R-:W-:Y:S01]  /*8740*/  FFMA R88, R190, R88, 1 ;  /* 0x3f800000be587423 */ /* 0x000fe20000000058 */
[----:B------:R-:W-:Y:S01]  /*8750*/  FFMA R89, R191, R90, 1 ;  /* 0x3f800000bf597423 */ /* 0x000fe2000000005a */
[----:B------:R-:W-:Y:S01]  /*8760*/  FFMA R90, R192, R91, 1 ;  /* 0x3f800000c05a7423 */ /* 0x000fe2000000005b */
[----:B------:R-:W-:Y:S01]  /*8770*/  FFMA R74, R193, R92, 1 ;  /* 0x3f800000c14a7423 */ /* 0x000fe2000000005c */
[----:B------:R-:W-:Y:S01]  /*8780*/  SHF.L.U32 R92, R148, 0x17, RZ ;  /* 0x00000017945c7819 */ /* 0x000fe200000006ff */
[----:B------:R-:W-:Y:S01]  /*8790*/  FFMA R91, R194, R93, 1 ;  /* 0x3f800000c25b7423 */ /* 0x000fe2000000005d */
[----:B------:R-:W-:Y:S03]  /*87a0*/  SHF.L.U32 R93, R147, 0x17, RZ ;  /* 0x00000017935d7819 */ /* 0x000fe600000006ff */
[----:B------:R-:W-:Y:S02]  /*87b0*/  FFMA R92, R195, R92, 1 ;  /* 0x3f800000c35c7423 */ /* 0x000fe4000000005c */
        /* <DEDUP_REMOVED lines=14> */
[----:B------:R-:W-:Y:S01]  /*88a0*/  FFMA R102, R208, R135, 1 ;  /* 0x3f800000d0667423 */ /* 0x000fe20000000087 */
[----:B------:R-:W-:Y:S01]  /*88b0*/  SHF.L.U32 R103, R134, 0x17, RZ ;  /* 0x0000001786677819 */ /* 0x000fe200000006ff */
[----:B------:R4:W5:Y:S01]  /*88c0*/  MUFU.EX2 R135, R79 ;  /* 0x0000004f00877308 */ /* 0x0009620000000800 */
[----:B------:R-:W-:Y:S03]  /*88d0*/  SHF.L.U32 R134, R105, 0x17, RZ ;  /* 0x0000001769867819 */ /* 0x000fe600000006ff */
[----:B------:R-:W-:Y:S01]  /*88e0*/  FFMA R103, R209, R103, 1 ;  /* 0x3f800000d1677423 */ /* 0x000fe20000000067 */
[----:B----4-:R-:W-:Y:S01]  /*88f0*/  FFMA R79, R210, R133, 1 ;  /* 0x3f800000d24f7423 */ /* 0x010fe20000000085 */
[----:B--2---:R-:W-:Y:S01]  /*8900*/  FFMA R105, R211, R106, 1 ;  /* 0x3f800000d3697423 */ /* 0x004fe2000000006a */
[----:B------:R-:W-:Y:S01]  /*8910*/  FFMA R106, R212, R134, 1 ;  /* 0x3f800000d46a7423 */ /* 0x000fe20000000086 */
[----:B------:R-:W-:Y:S02]  /*8920*/  SHF.L.U32 R133, R107, 0x17, RZ ;  /* 0x000000176b857819 */ /* 0x000fe400000006ff */
[----:B------:R2:W4:Y:S02]  /*8930*/  MUFU.EX2 R134, R80 ;  /* 0x0000005000867308 */ /* 0x0005240000000800 */
[----:B--2---:R-:W-:Y:S01]  /*8940*/  FFMA R80, R213, R132, 1 ;  /* 0x3f800000d5507423 */ /* 0x004fe20000000084 */
[----:B------:R-:W-:Y:S01]  /*8950*/  FFMA R107, R214, R131, 1 ;  /* 0x3f800000d66b7423 */ /* 0x000fe20000000083 */
[----:B------:R-:W-:Y:S06]  /*8960*/  SHF.L.U32 R131, R109, 0x17, RZ ;  /* 0x000000176d837819 */ /* 0x000fec00000006ff */
[----:B------:R2:W4:Y:S01]  /*8970*/  MUFU.EX2 R132, R81 ;  /* 0x0000005100847308 */ /* 0x0005220000000800 */
[----:B------:R-:W-:Y:S01]  /*8980*/  FFMA R108, R215, R108, 1 ;  /* 0x3f800000d76c7423 */ /* 0x000fe2000000006c */
[----:B------:R-:W-:Y:S08]  /*8990*/  FFMA R109, R216, R133, 1 ;  /* 0x3f800000d86d7423 */ /* 0x000ff00000000085 */
[----:B------:R5:W4:Y:S01]  /*89a0*/  MUFU.EX2 R133, R82 ;  /* 0x0000005200857308 */ /* 0x000b220000000800 */
[----:B--2---:R-:W-:Y:S01]  /*89b0*/  FFMA R81, R217, R131, 1 ;  /* 0x3f800000d9517423 */ /* 0x004fe20000000083 */
[----:B------:R-:W-:Y:S01]  /*89c0*/  SHF.L.U32 R131, R110, 0x17, RZ ;  /* 0x000000176e837819 */ /* 0x000fe200000006ff */
[----:B-1----:R-:W-:Y:S01]  /*89d0*/  FFMA R110, R218, R130, 1 ;  /* 0x3f800000da6e7423 */ /* 0x002fe20000000082 */
[----:B------:R-:W-:Y:S01]  /*89e0*/  SHF.L.U32 R130, R111, 0x17, RZ ;  /* 0x000000176f827819 */ /* 0x000fe200000006ff */
[----:B---3--:R-:W-:Y:S01]  /*89f0*/  FFMA R111, R219, R118, 1 ;  /* 0x3f800000db6f7423 */ /* 0x008fe20000000076 */
[----:B------:R-:W-:Y:S01]  /*8a00*/  SHF.L.U32 R118, R113, 0x17, RZ ;  /* 0x0000001771767819 */ /* 0x000fe200000006ff */
[----:B------:R-:W-:Y:S01]  /*8a10*/  FFMA R113, R220, R131, 1 ;  /* 0x3f800000dc717423 */ /* 0x000fe20000000083 */
[----:B------:R-:W-:Y:S01]  /*8a20*/  SHF.L.U32 R131, R115, 0x17, RZ ;  /* 0x0000001773837819 */ /* 0x000fe200000006ff */
[----:B-----5:R-:W-:Y:S01]  /*8a30*/  FFMA R82, R221, R130, 1 ;  /* 0x3f800000dd527423 */ /* 0x020fe20000000082 */
[----:B------:R-:W-:Y:S01]  /*8a40*/  SHF.L.U32 R130, R114, 0x17, RZ ;  /* 0x0000001772827819 */ /* 0x000fe200000006ff */
[----:B------:R-:W-:Y:S01]  /*8a50*/  FFMA R114, R176, R118, 1 ;  /* 0x3f800000b0727423 */ /* 0x000fe20000000076 */
[----:B------:R-:W-:Y:S03]  /*8a60*/  SHF.L.U32 R118, R116, 0x17, RZ ;  /* 0x0000001774767819 */ /* 0x000fe600000006ff */
[----:B------:R-:W-:Y:S01]  /*8a70*/  FFMA R115, R167, R130, 1 ;  /* 0x3f800000a7737423 */ /* 0x000fe20000000082 */
[----:B------:R-:W-:Y:S01]  /*8a80*/  SHF.L.U32 R130, R119, 0x17, RZ ;  /* 0x0000001777827819 */ /* 0x000fe200000006ff */
[----:B------:R-:W-:Y:S01]  /*8a90*/  FFMA R116, R166, R117, 1 ;  /* 0x3f800000a6747423 */ /* 0x000fe20000000075 */
[----:B------:R-:W-:Y:S01]  /*8aa0*/  FFMA R117, R164, R118, 1 ;  /* 0x3f800000a4757423 */ /* 0x000fe20000000076 */
[----:B------:R-:W-:Y:S01]  /*8ab0*/  FFMA R118, R159, R131, 1 ;  /* 0x3f8000009f767423 */ /* 0x000fe20000000083 */
[----:B------:R-:W-:Y:S01]  /*8ac0*/  FFMA R119, R156, R2, 1 ;  /* 0x3f8000009c777423 */ /* 0x000fe20000000002 */
[----:B------:R-:W-:Y:S01]  /*8ad0*/  SHF.L.U32 R2, R129, 0x17, RZ ;  /* 0x0000001781027819 */ /* 0x000fe200000006ff */
[----:B------:R1:W2:Y:S01]  /*8ae0*/  MUFU.EX2 R131, R3 ;  /* 0x0000000300837308 */ /* 0x0002a20000000800 */
[----:B------:R-:W-:Y:S01]  /*8af0*/  SHF.L.U32 R129, R123, 0x17, RZ ;  /* 0x000000177b817819 */ /* 0x000fe200000006ff */
[----:B------:R-:W-:Y:S01]  /*8b00*/  FFMA R120, R153, R121, 1 ;  /* 0x3f80000099787423 */ /* 0x000fe20000000079 */
[----:B------:R-:W-:Y:S01]  /*8b10*/  FFMA R121, R149, R122, 1 ;  /* 0x3f80000095797423 */ /* 0x000fe2000000007a */
[----:B------:R-:W-:Y:S06]  /*8b20*/  FFMA R122, R144, R130, 1 ;  /* 0x3f800000907a7423 */ /* 0x000fec0000000082 */
[----:B------:R3:W5:Y:S01]  /*8b30*/  MUFU.EX2 R130, R64 ;  /* 0x0000004000827308 */ /* 0x0007620000000800 */
[----:B-1----:R-:W-:Y:S02]  /*8b40*/  SHF.L.U32 R3, R127, 0x17, RZ ;  /* 0x000000177f037819 */ /* 0x002fe400000006ff */
[----:B------:R-:W-:Y:S01]  /*8b50*/  SHF.L.U32 R127, R124, 0x17, RZ ;  /* 0x000000177c7f7819 */ /* 0x000fe200000006ff */
[----:B---3--:R-:W-:Y:S01]  /*8b60*/  FFMA R64, R141, R2, 1 ;  /* 0x3f8000008d407423 */ /* 0x008fe20000000002 */
[----:B------:R-:W-:Y:S01]  /*8b70*/  SHF.L.U32 R2, R128, 0x17, RZ ;  /* 0x0000001780027819 */ /* 0x000fe200000006ff */
[----:B------:R-:W-:Y:S01]  /*8b80*/  FFMA R123, R138, R3, 1 ;  /* 0x3f8000008a7b7423 */ /* 0x000fe20000000003 */
[----:B------:R-:W-:Y:S01]  /*8b90*/  FFMA R124, R136, R126, 1 ;  /* 0x3f800000887c7423 */ /* 0x000fe2000000007e */
[----:B------:R-:W-:Y:S01]  /*8ba0*/  SHF.L.U32 R3, R125, 0x17, RZ ;  /* 0x000000177d037819 */ /* 0x000fe200000006ff */
[----:B------:R-:W-:Y:S01]  /*8bb0*/  FFMA R126, R135, R127, 1 ;  /* 0x3f800000877e7423 */ /* 0x000fe2000000007f */
[----:B------:R-:W-:Y:S01]  /*8bc0*/  SHF.L.U32 R125, R112, 0x17, RZ ;  /* 0x00000017707d7819 */ /* 0x000fe200000006ff */
[----:B----4-:R-:W-:Y:S01]  /*8bd0*/  FFMA R127, R134, R129, 1 ;  /* 0x3f800000867f7423 */ /* 0x010fe20000000081 */
[----:B------:R-:W-:Y:S01]  /*8be0*/  SHF.L.U32 R128, R97, 0x17, RZ ;  /* 0x0000001761807819 */ /* 0x000fe200000006ff */
[----:B------:R-:W-:Y:S01]  /*8bf0*/  FFMA R97, R132, R2, 1 ;  /* 0x3f80000084617423 */ /* 0x000fe20000000002 */
[----:B------:R-:W-:Y:S01]  /*8c00*/  SHF.L.U32 R129, R168, 0x17, RZ ;  /* 0x00000017a8817819 */ /* 0x000fe200000006ff */
[----:B------:R-:W-:Y:S01]  /*8c10*/  FFMA R112, R133, R3, 1 ;  /* 0x3f80000085707423 */ /* 0x000fe20000000003 */
[----:B------:R-:W-:Y:S01]  /*8c20*/  FFMA R125, R137, R125, 1 ;  /* 0x3f800000897d7423 */ /* 0x000fe2000000007d */
[----:B--2---:R-:W-:Y:S02]  /*8c30*/  FFMA R128, R131, R128, 1 ;  /* 0x3f80000083807423 */ /* 0x004fe40000000080 */
[----:B-----5:R-:W-:Y:S01]  /*8c40*/  FFMA R129, R130, R129, 1 ;  /* 0x3f80000082817423 */ /* 0x020fe20000000081 */
[----:B------:R-:W-:Y:S06]  /*8c50*/  @P0 BRA `(.L_x_104) ;  /* 0x0000000000100947 */ /* 0x000fec0003800000 */
[----:B------:R-:W-:Y:S02]  /*8c60*/  MOV R2, 0x8c80 ;  /* 0x00008c8000027802 */ /* 0x000fe40000000f00 */
[----:B------:R-:W-:Y:S05]  /*8c70*/  CALL.REL.NOINC `($__internal_3_$__cuda_sm20_rcp_rn_f32_slowpath) ;  /* 0x0000005400887944 */ /* 0x000fea0003c00000 */
[----:B------:R-:W-:Y:S01]  /*8c80*/  MOV R130, R65 ;  /* 0x0000004100827202 */ /* 0x000fe20000000f00 */
[----:B------:R-:W-:Y:S05]  /*8c90*/  BRA `(.L_x_105) ;  /* 0x0000000000107947 */ /* 0x000fea0003800000 */
.L_x_104:
[----:B------:R-:W1:Y:S02]  /*8ca0*/  MUFU.RCP R2, R65 ;  /* 0x0000004100027308 */ /* 0x000e640000001000 */
[----:B-1----:R-:W-:Y:S04]  /*8cb0*/  FFMA R3, R65, R2, -1 ;  /* 0xbf80000041037423 */ /* 0x002fe80000000002 */
[----:B------:R-:W-:Y:S04]  /*8cc0*/  FADD.FTZ R3, -R3, -RZ ;  /* 0x800000ff03037221 */ /* 0x000fe80000010100 */
[----:B------:R-:W-:Y:S07]  /*8cd0*/  FFMA R130, R2, R3, R2 ;  /* 0x0000000302827223 */ /* 0x000fee0000000002 */
.L_x_105:
[----:B------:R-:W-:Y:S05]  /*8ce0*/  BSYNC.RECONVERGENT B1 ;  /* 0x0000000000017941 */ /* 0x000fea0003800200 */
.L_x_103:
[----:B------:R-:W-:Y:S01]  /*8cf0*/  VIADD R2, R66, 0x1800000 ;  /* 0x0180000042027836 */ /* 0x000fe20000000000 */
[----:B------:R-:W-:Y:S04]  /*8d00*/  BSSY.RECONVERGENT B1, `(.L_x_106) ;  /* 0x000000e000017945 */ /* 0x000fe80003800200 */
[----:B------:R-:W-:Y:S04]  /*8d10*/  LOP3.LUT R2, R2, 0x7f800000, RZ, 0xc0, !PT ;  /* 0x7f80000002027812 */ /* 0x000fe800078ec0ff */
[----:B------:R-:W-:Y:S11]  /*8d20*/  ISETP.GT.U32.AND P0, PT, R2, 0x1ffffff, PT ;  /* 0x01ffffff0200780c */ /* 0x000ff60003f04070 */
[----:B------:R-:W-:Y:S02]  /*8d30*/  @!UPT UIADD3 URZ, UPT, UPT, URZ, URZ, URZ ;  /* 0x000000fffffff290 */ /* 0x000fe4000fffe0ff */
[----:B------:R-:W-:Y:S05]  /*8d40*/  @P0 BRA `(.L_x_107) ;  /* 0x0000000000140947 */ /* 0x000fea0003800000 */
[----:B------:R-:W-:Y:S02]  /*8d50*/  MOV R65, R66 ;  /* 0x0000004200417202 */ /* 0x000fe40000000f00 */
[----:B------:R-:W-:Y:S02]  /*8d60*/  MOV R2, 0x8d80 ;  /* 0x00008d8000027802 */ /* 0x000fe40000000f00 */
[----:B------:R-:W-:Y:S05]  /*8d70*/  CALL.REL.NOINC `($__internal_3_$__cuda_sm20_rcp_rn_f32_slowpath) ;  /* 0x0000005400487944 */ /* 0x000fea0003c00000 */
[----:B------:R-:W-:Y:S01]  /*8d80*/  MOV R66, R65 ;  /* 0x0000004100427202 */ /* 0x000fe20000000f00 */
[----:B------:R-:W-:Y:S05]  /*8d90*/  BRA `(.L_x_108) ;  /* 0x0000000000107947 */ /* 0x000fea0003800000 */
.L_x_107:
[----:B------:R-:W1:Y:S02]  /*8da0*/  MUFU.RCP R2, R66 ;  /* 0x0000004200027308 */ /* 0x000e640000001000 */
[----:B-1----:R-:W-:Y:S04]  /*8db0*/  FFMA R3, R66, R2, -1 ;  /* 0xbf80000042037423 */ /* 0x002fe80000000002 */
[----:B------:R-:W-:Y:S04]  /*8dc0*/  FADD.FTZ R3, -R3, -RZ ;  /* 0x800000ff03037221 */ /* 0x000fe80000010100 */
[----:B------:R-:W-:Y:S07]  /*8dd0*/  FFMA R66, R2, R3, R2 ;  /* 0x0000000302427223 */ /* 0x000fee0000000002 */
.L_x_108:
[----:B------:R-:W-:Y:S05]  /*8de0*/  BSYNC.RECONVERGENT B1 ;  /* 0x0000000000017941 */ /* 0x000fea0003800200 */
.L_x_106:
        /* <DEDUP_REMOVED lines=11> */
.L_x_110:
[----:B------:R-:W1:Y:S02]  /*8ea0*/  MUFU.RCP R2, R68 ;  /* 0x0000004400027308 */ /* 0x000e640000001000 */
[----:B-1----:R-:W-:Y:S04]  /*8eb0*/  FFMA R3, R68, R2, -1 ;  /* 0xbf80000044037423 */ /* 0x002fe80000000002 */
[----:B------:R-:W-:Y:S04]  /*8ec0*/  FADD.FTZ R3, -R3, -RZ ;  /* 0x800000ff03037221 */ /* 0x000fe80000010100 */
[----:B------:R-:W-:Y:S07]  /*8ed0*/  FFMA R68, R2, R3, R2 ;  /* 0x0000000302447223 */ /* 0x000fee0000000002 */
.L_x_111:
[----:B------:R-:W-:Y:S05]  /*8ee0*/  BSYNC.RECONVERGENT B1 ;  /* 0x0000000000017941 */ /* 0x000fea0003800200 */
.L_x_109:
        /* <DEDUP_REMOVED lines=11> */
.L_x_113:
[----:B------:R-:W1:Y:S02]  /*8fa0*/  MUFU.RCP R2, R69 ;  /* 0x0000004500027308 */ /* 0x000e640000001000 */
[----:B-1----:R-:W-:Y:S04]  /*8fb0*/  FFMA R3, R69, R2, -1 ;  /* 0xbf80000045037423 */ /* 0x002fe80000000002 */
[----:B------:R-:W-:Y:S04]  /*8fc0*/  FADD.FTZ R3, -R3, -RZ ;  /* 0x800000ff03037221 */ /* 0x000fe80000010100 */
[----:B------:R-:W-:Y:S07]  /*8fd0*/  FFMA R69, R2, R3, R2 ;  /* 0x0000000302457223 */ /* 0x000fee0000000002 */
.L_x_114:
[----:B------:R-:W-:Y:S05]  /*8fe0*/  BSYNC.RECONVERGENT B1 ;  /* 0x0000000000017941 */ /* 0x000fea0003800200 */
.L_x_112:
        /* <DEDUP_REMOVED lines=11> */
.L_x_116:
[----:B------:R-:W1:Y:S02]  /*90a0*/  MUFU.RCP R2, R70 ;  /* 0x0000004600027308 */ /* 0x000e640000001000 */
[----:B-1----:R-:W-:Y:S04]  /*90b0*/  FFMA R3, R70, R2, -1 ;  /* 0xbf80000046037423 */ /* 0x002fe80000000002 */
[----:B------:R-:W-:Y:S04]  /*90c0*/  FADD.FTZ R3, -R3, -RZ ;  /* 0x800000ff03037221 */ /* 0x000fe80000010100 */
[----:B------:R-:W-:Y:S07]  /*90d0*/  FFMA R70, R2, R3, R2 ;  /* 0x0000000302467223 */ /* 0x000fee0000000002 */
.L_x_117:
[----:B------:R-:W-:Y:S05]  /*90e0*/  BSYNC.RECONVERGENT B1 ;  /* 0x0000000000017941 */ /* 0x000fea0003800200 */
.L_x_115:
        /* <DEDUP_REMOVED lines=11> */
.L_x_119:
[----:B------:R-:W1:Y:S02]  /*91a0*/  MUFU.RCP R2, R71 ;  /* 0x0000004700027308 */ /* 0x000e640000001000 */
[----:B-1----:R-:W-:Y:S04]  /*91b0*/  FFMA R3, R71, R2, -1 ;  /* 0xbf80000047037423 */ /* 0x002fe80000000002 */
[----:B------:R-:W-:Y:S04]  /*91c0*/  FADD.FTZ R3, -R3, -RZ ;  /* 0x800000ff03037221 */ /* 0x000fe80000010100 */
[----:B------:R-:W-:Y:S07]  /*91d0*/  FFMA R71, R2, R3, R2 ;  /* 0x0000000302477223 */ /* 0x000fee0000000002 */
.L_x_120:
[----:B------:R-:W-:Y:S05]  /*91e0*/  BSYNC.RECONVERGENT B1 ;  /* 0x0000000000017941 */ /* 0x000fea0003800200 */
.L_x_118:
        /* <DEDUP_REMOVED lines=11> */
.L_x_122:
[----:B------:R-:W1:Y:S02]  /*92a0*/  MUFU.RCP R2, R83 ;  /* 0x0000005300027308 */ /* 0x000e640000001000 */
[----:B-1----:R-:W-:Y:S04]  /*92b0*/  FFMA R3, R83, R2, -1 ;  /* 0xbf80000053037423 */ /* 0x002fe80000000002 */
[----:B------:R-:W-:Y:S04]  /*92c0*/  FADD.FTZ R3, -R3, -RZ ;  /* 0x800000ff03037221 */ /* 0x000fe80000010100 */
[----:B------:R-:W-:Y:S07]  /*92d0*/  FFMA R83, R2, R3, R2 ;  /* 0x0000000302537223 */ /* 0x000fee0000000002 */
.L_x_123:
[----:B------:R-:W-:Y:S05]  /*92e0*/  BSYNC.RECONVERGENT B1 ;  /* 0x0000000000017941 */ /* 0x000fea0003800200 */
.L_x_121:
        /* <DEDUP_REMOVED lines=11> */
.L_x_125:
[----:B------:R-:W1:Y:S02]  /*93a0*/  MUFU.RCP R2, R84 ;  /* 0x0000005400027308 */ /* 0x000e640000001000 */
[----:B-1----:R-:W-:Y:S04]  /*93b0*/  FFMA R3, R84, R2, -1 ;  /* 0xbf80000054037423 */ /* 0x002fe80000000002 */
[----:B------:R-:W-:Y:S04]  /*93c0*/  FADD.FTZ R3, -R3, -RZ ;  /* 0x800000ff03037221 */ /* 0x000fe80000010100 */
[----:B------:R-:W-:Y:S07]  /*93d0*/  FFMA R84, R2, R3, R2 ;  /* 0x0000000302547223 */ /* 0x000fee0000000002 */
.L_x_126:
[----:B------:R-:W-:Y:S05]  /*93e0*/  BSYNC.RECONVERGENT B1 ;  /* 0x0000000000017941 */ /* 0x000fea0003800200 */
.L_x_124:
        /* <DEDUP_REMOVED lines=11> */
.L_x_128:
[----:B------:R-:W1:Y:S02]  /*94a0*/  MUFU.RCP R2, R72 ;  /* 0x0000004800027308 */ /* 0x000e640000001000 */
[----:B-1----:R-:W-:Y:S04]  /*94b0*/  FFMA R3, R72, R2, -1 ;  /* 0xbf80000048037423 */ /* 0x002fe80000000002 */
[----:B------:R-:W-:Y:S04]  /*94c0*/  FADD.FTZ R3, -R3, -RZ ;  /* 0x800000ff03037221 */ /* 0x000fe80000010100 */
[----:B------:R-:W-:Y:S07]  /*94d0*/  FFMA R72, R2, R3, R2 ;  /* 0x0000000302487223 */ /* 0x000fee0000000002 */
.L_x_129:
[----:B------:R-:W-:Y:S05]  /*94e0*/  BSYNC.RECONVERGENT B1 ;  /* 0x0000000000017941 */ /* 0x000fea0003800200 */
.L_x_127:
        /* <DEDUP_REMOVED lines=11> */
.L_x_131:
[----:B------:R-:W1:Y:S02]  /*95a0*/  MUFU.RCP R2, R85 ;  /* 0x0000005500027308 */ /* 0x000e640000001000 */
[----:B-1----:R-:W-:Y:S04]  /*95b0*/  FFMA R3, R85, R2, -1 ;  /* 0xbf80000055037423 */ /* 0x002fe80000000002 */
[----:B------:R-:W-:Y:S04]  /*95c0*/  FADD.FTZ R3, -R3, -RZ ;  /* 0x800000ff03037221 */ /* 0x000fe80000010100 */
[----:B------:R-:W-:Y:S07]  /*95d0*/  FFMA R85, R2, R3, R2 ;  /* 0x0000000302557223 */ /* 0x000fee0000000002 */
.L_x_132:
[----:B------:R-:W-:Y:S05]  /*95e0*/  BSYNC.RECONVERGENT B1 ;  /* 0x0000000000017941 */ /* 0x000fea0003800200 */
.L_x_130:
        /* <DEDUP_REMOVED lines=11> */
.L_x_134:
[----:B------:R-:W1:Y:S02]  /*96a0*/  MUFU.RCP R2, R86 ;  /* 0x0000005600027308 */ /* 0x000e640000001000 */
[----:B-1----:R-:W-:Y:S04]  /*96b0*/  FFMA R3, R86, R2, -1 ;  /* 0xbf80000056037423 */ /* 0x002fe80000000002 */
[----:B------:R-:W-:Y:S04]  /*96c0*/  FADD.FTZ R3, -R3, -RZ ;  /* 0x800000ff03037221 */ /* 0x000fe80000010100 */
[----:B------:R-:W-:Y:S07]  /*96d0*/  FFMA R86, R2, R3, R2 ;  /* 0x0000000302567223 */ /* 0x000fee0000000002 */
.L_x_135:
[----:B------:R-:W-:Y:S05]  /*96e0*/  BSYNC.RECONVERGENT B1 ;  /* 0x0000000000017941 */ /* 0x000fea0003800200 */
.L_x_133:
        /* <DEDUP_REMOVED lines=11> */
.L_x_137:
[----:B------:R-:W1:Y:S02]  /*97a0*/  MUFU.RCP R2, R87 ;  /* 0x0000005700027308 */ /* 0x000e640000001000 */
[----:B-1----:R-:W-:Y:S04]  /*97b0*/  FFMA R3, R87, R2, -1 ;  /* 0xbf80000057037423 */ /* 0x002fe80000000002 */
[----:B------:R-:W-:Y:S04]  /*97c0*/  FADD.FTZ R3, -R3, -RZ ;  /* 0x800000ff03037221 */ /* 0x000fe80000010100 */
[----:B------:R-:W-:Y:S07]  /*97d0*/  FFMA R87, R2, R3, R2 ;  /* 0x0000000302577223 */ /* 0x000fee0000000002 */
.L_x_138:
[----:B------:R-:W-:Y:S05]  /*97e0*/  BSYNC.RECONVERGENT B1 ;  /* 0x0000000000017941 */ /* 0x000fea0003800200 */
.L_x_136:
        /* <DEDUP_REMOVED lines=11> */
.L_x_140:
[----:B------:R-:W1:Y:S02]  /*98a0*/  MUFU.RCP R2, R73 ;  /* 0x0000004900027308 */ /* 0x000e640000001000 */
[----:B-1----:R-:W-:Y:S04]  /*98b0*/  FFMA R3, R73, R2, -1 ;  /* 0xbf80000049037423 */ /* 0x002fe80000000002 */
[----:B------:R-:W-:Y:S04]  /*98c0*/  FADD.FTZ R3, -R3, -RZ ;  /* 0x800000ff03037221 */ /* 0x000fe80000010100 */
[----:B------:R-:W-:Y:S07]  /*98d0*/  FFMA R73, R2, R3, R2 ;  /* 0x0000000302497223 */ /* 0x000fee0000000002 */
.L_x_141:
[----:B------:R-:W-:Y:S05]  /*98e0*/  BSYNC.RECONVERGENT B1 ;  /* 0x0000000000017941 */ /* 0x000fea0003800200 */
.L_x_139:
        /* <DEDUP_REMOVED lines=11> */
.L_x_143:
[----:B------:R-:W1:Y:S02]  /*99a0*/  MUFU.RCP R2, R88 ;  /* 0x0000005800027308 */ /* 0x000e640000001000 */
[----:B-1----:R-:W-:Y:S04]  /*99b0*/  FFMA R3, R88, R2, -1 ;  /* 0xbf80000058037423 */ /* 0x002fe80000000002 */
[----:B------:R-:W-:Y:S04]  /*99c0*/  FADD.FTZ R3, -R3, -RZ ;  /* 0x800000ff03037221 */ /* 0x000fe80000010100 */
[----:B------:R-:W-:Y:S07]  /*99d0*/  FFMA R88, R2, R3, R2 ;  /* 0x0000000302587223 */ /* 0x000fee0000000002 */
.L_x_144:
[----:B------:R-:W-:Y:S05]  /*99e0*/  BSYNC.RECONVERGENT B1 ;  /* 0x0000000000017941 */ /* 0x000fea0003800200 */
.L_x_142:
        /* <DEDUP_REMOVED lines=11> */
.L_x_146:
[----:B------:R-:W1:Y:S02]  /*9aa0*/  MUFU.RCP R2, R89 ;  /* 0x0000005900027308 */ /* 0x000e640000001000 */
[----:B-1----:R-:W-:Y:S04]  /*9ab0*/  FFMA R3, R89, R2, -1 ;  /* 0xbf80000059037423 */ /* 0x002fe80000000002 */
[----:B------:R-:W-:Y:S04]  /*9ac0*/  FADD.FTZ R3, -R3, -RZ ;  /* 0x800000ff03037221 */ /* 0x000fe80000010100 */
[----:B------:R-:W-:Y:S07]  /*9ad0*/  FFMA R89, R2, R3, R2 ;  /* 0x0000000302597223 */ /* 0x000fee0000000002 */
.L_x_147:
[----:B------:R-:W-:Y:S05]  /*9ae0*/  BSYNC.RECONVERGENT B1 ;  /* 0x0000000000017941 */ /* 0x000fea0003800200 */
.L_x_145:
        /* <DEDUP_REMOVED lines=11> */
.L_x_149:
[----:B------:R-:W1:Y:S02]  /*9ba0*/  MUFU.RCP R2, R90 ;  /* 0x0000005a00027308 */ /* 0x000e640000001000 */
[----:B-1----:R-:W-:Y:S04]  /*9bb0*/  FFMA R3, R90, R2, -1 ;  /* 0xbf8000005a037423 */ /* 0x002fe80000000002 */
[----:B------:R-:W-:Y:S04]  /*9bc0*/  FADD.FTZ R3, -R3, -RZ ;  /* 0x800000ff03037221 */ /* 0x000fe80000010100 */
[----:B------:R-:W-:Y:S07]  /*9bd0*/  FFMA R90, R2, R3, R2 ;  /* 0x00000003025a7223 */ /* 0x000fee0000000002 */
.L_x_150:
[----:B------:R-:W-:Y:S05]  /*9be0*/  BSYNC.RECONVERGENT B1 ;  /* 0x0000000000017941 */ /* 0x000fea0003800200 */
.L_x_148:
        /* <DEDUP_REMOVED lines=11> */
.L_x_152:
[----:B------:R-:W1:Y:S02]  /*9ca0*/  MUFU.RCP R2, R74 ;  /* 0x0000004a00027308 */ /* 0x000e640000001000 */
[----:B-1----:R-:W-:Y:S04]  /*9cb0*/  FFMA R3, R74, R2, -1 ;  /* 0xbf8000004a037423 */ /* 0x002fe80000000002 */
[----:B------:R-:W-:Y:S04]  /*9cc0*/  FADD.FTZ R3, -R3, -RZ ;  /* 0x800000ff03037221 */ /* 0x000fe80000010100 */
[----:B------:R-:W-:Y:S07]  /*9cd0*/  FFMA R74, R2, R3, R2 ;  /* 0x00000003024a7223 */ /* 0x000fee0000000002 */
.L_x_153:
[----:B------:R-:W-:Y:S05]  /*9ce0*/  BSYNC.RECONVERGENT B1 ;  /* 0x0000000000017941 */ /* 0x000fea0003800200 */
.L_x_151:
        /* <DEDUP_REMOVED lines=11> */
.L_x_155:
[----:B------:R-:W1:Y:S02]  /*9da0*/  MUFU.RCP R2, R91 ;  /* 0x0000005b00027308 */ /* 0x000e640000001000 */
[----:B-1----:R-:W-:Y:S04]  /*9db0*/  FFMA R3, R91, R2, -1 ;  /* 0xbf8000005b037423 */ /* 0x002fe80000000002 */
[----:B------:R-:W-:Y:S04]  /*9dc0*/  FADD.FTZ R3, -R3, -RZ ;  /* 0x800000ff03037221 */ /* 0x000fe80000010100 */
[----:B------:R-:W-:Y:S07]  /*9dd0*/  FFMA R91, R2, R3, R2 ;  /* 0x00000003025b7223 */ /* 0x000fee0000000002 */
.L_x_156:
[----:B------:R-:W-:Y:S05]  /*9de0*/  BSYNC.RECONVERGENT B1 ;  /* 0x0000000000017941 */ /* 0x000fea0003800200 */
.L_x_154:
        /* <DEDUP_REMOVED lines=11> */
.L_x_158:
[----:B------:R-:W1:Y:S02]  /*9ea0*/  MUFU.RCP R2, R92 ;  /* 0x0000005c00027308 */ /* 0x000e640000001000 */
[----:B-1----:R-:W-:Y:S04]  /*9eb0*/  FFMA R3, R92, R2, -1 ;  /* 0xbf8000005c037423 */ /* 0x002fe80000000002 */
[----:B------:R-:W-:Y:S04]  /*9ec0*/  FADD.FTZ R3, -R3, -RZ ;  /* 0x800000ff03037221 */ /* 0x000fe80000010100 */
[----:B------:R-:W-:Y:S07]  /*9ed0*/  FFMA R92, R2, R3, R2 ;  /* 0x00000003025c7223 */ /* 0x000fee0000000002 */
.L_x_159:
[----:B------:R-:W-:Y:S05]  /*9ee0*/  BSYNC.RECONVERGENT B1 ;  /* 0x0000000000017941 */ /* 0x000fea0003800200 */
.L_x_157:
        /* <DEDUP_REMOVED lines=11> */
.L_x_161:
[----:B------:R-:W1:Y:S02]  /*9fa0*/  MUFU.RCP R2, R75 ;  /* 0x0000004b00027308 */ /* 0x000e640000001000 */
[----:B-1----:R-:W-:Y:S04]  /*9fb0*/  FFMA R3, R75, R2, -1 ;  /* 0xbf8000004b037423 */ /* 0x002fe80000000002 */
[----:B------:R-:W-:Y:S04]  /*9fc0*/  FADD.FTZ R3, -R3, -RZ ;  /* 0x800000ff03037221 */ /* 0x000fe80000010100 */
[----:B------:R-:W-:Y:S07]  /*9fd0*/  FFMA R75, R2, R3, R2 ;  /* 0x00000003024b7223 */ /* 0x000fee0000000002 */
.L_x_162:
[----:B------:R-:W-:Y:S05]  /*9fe0*/  BSYNC.RECONVERGENT B1 ;  /* 0x0000000000017941 */ /* 0x000fea0003800200 */
.L_x_160:
        /* <DEDUP_REMOVED lines=11> */
.L_x_164:
[----:B------:R-:W1:Y:S02]  /*a0a0*/  MUFU.RCP R2, R93 ;  /* 0x0000005d00027308 */ /* 0x000e640000001000 */
[----:B-1----:R-:W-:Y:S04]  /*a0b0*/  FFMA R3, R93, R2, -1 ;  /* 0xbf8000005d037423 */ /* 0x002fe80000000002 */
[----:B------:R-:W-:Y:S04]  /*a0c0*/  FADD.FTZ R3, -R3, -RZ ;  /* 0x800000ff03037221 */ /* 0x000fe80000010100 */
[----:B------:R-:W-:Y:S07]  /*a0d0*/  FFMA R93, R2, R3, R2 ;  /* 0x00000003025d7223 */ /* 0x000fee0000000002 */
.L_x_165:
[----:B------:R-:W-:Y:S05]  /*a0e0*/  BSYNC.RECONVERGENT B1 ;  /* 0x0000000000017941 */ /* 0x000fea0003800200 */
.L_x_163:
        /* <DEDUP_REMOVED lines=11> */
.L_x_167:
[----:B------:R-:W1:Y:S02]  /*a1a0*/  MUFU.RCP R2, R94 ;  /* 0x0000005e00027308 */ /* 0x000e640000001000 */
[----:B-1----:R-:W-:Y:S04]  /*a1b0*/  FFMA R3, R94, R2, -1 ;  /* 0xbf8000005e037423 */ /* 0x002fe80000000002 */
[----:B------:R-:W-:Y:S04]  /*a1c0*/  FADD.FTZ R3, -R3, -RZ ;  /* 0x800000ff03037221 */ /* 0x000fe80000010100 */
[----:B------:R-:W-:Y:S07]  /*a1d0*/  FFMA R94, R2, R3, R2 ;  /* 0x00000003025e7223 */ /* 0x000fee0000000002 */
.L_x_168:
[----:B------:R-:W-:Y:S05]  /*a1e0*/  BSYNC.RECONVERGENT B1 ;  /* 0x0000000000017941 */ /* 0x000fea0003800200 */
.L_x_166:
        /* <DEDUP_REMOVED lines=11> */
.L_x_170:
[----:B------:R-:W1:Y:S02]  /*a2a0*/  MUFU.RCP R2, R76 ;  /* 0x0000004c00027308 */ /* 0x000e640000001000 */
[----:B-1----:R-:W-:Y:S04]  /*a2b0*/  FFMA R3, R76, R2, -1 ;  /* 0xbf8000004c037423 */ /* 0x002fe80000000002 */
[----:B------:R-:W-:Y:S04]  /*a2c0*/  FADD.FTZ R3, -R3, -RZ ;  /* 0x800000ff03037221 */ /* 0x000fe80000010100 */
[----:B------:R-:W-:Y:S07]  /*a2d0*/  FFMA R76, R2, R3, R2 ;  /* 0x00000003024c7223 */ /* 0x000fee0000000002 */
.L_x_171:
[----:B------:R-:W-:Y:S05]  /*a2e0*/  BSYNC.RECONVERGENT B1 ;  /* 0x0000000000017941 */ /* 0x000fea0003800200 */
.L_x_169:
        /* <DEDUP_REMOVED lines=11> */
.L_x_173:
[----:B------:R-:W1:Y:S02]  /*a3a0*/  MUFU.RCP R2, R95 ;  /* 0x0000005f00027308 */ /* 0x000e640000001000 */
[----:B-1----:R-:W-:Y:S04]  /*a3b0*/  FFMA R3, R95, R2, -1 ;  /* 0xbf8000005f037423 */ /* 0x002fe80000000002 */
[----:B------:R-:W-:Y:S04]  /*a3c0*/  FADD.FTZ R3, -R3, -RZ ;  /* 0x800000ff03037221 */ /* 0x000fe80000010100 */
[----:B------:R-:W-:Y:S07]  /*a3d0*/  FFMA R95, R2, R3, R2 ;  /* 0x00000003025f7223 */ /* 0x000fee0000000002 */
.L_x_174:
[----:B------:R-:W-:Y:S05]  /*a3e0*/  BSYNC.RECONVERGENT B1 ;  /* 0x0000000000017941 */ /* 0x000fea0003800200 */
.L_x_172:
        /* <DEDUP_REMOVED lines=11> */
.L_x_176:
[----:B------:R-:W1:Y:S02]  /*a4a0*/  MUFU.RCP R2, R96 ;  /* 0x0000006000027308 */ /* 0x000e640000001000 */
[----:B-1----:R-:W-:Y:S04]  /*a4b0*/  FFMA R3, R96, R2, -1 ;  /* 0xbf80000060037423 */ /* 0x002fe80000000002 */
[----:B------:R-:W-:Y:S04]  /*a4c0*/  FADD.FTZ R3, -R3, -RZ ;  /* 0x800000ff03037221 */ /* 0x000fe80000010100 */
[----:B------:R-:W-:Y:S07]  /*a4d0*/  FFMA R96, R2, R3, R2 ;  /* 0x0000000302607223 */ /* 0x000fee0000000002 */
.L_x_177:
[----:B------:R-:W-:Y:S05]  /*a4e0*/  BSYNC.RECONVERGENT B1 ;  /* 0x0000000000017941 */ /* 0x000fea0003800200 */
.L_x_175:
        /* <DEDUP_REMOVED lines=11> */
.L_x_179:
[----:B------:R-:W1:Y:S02]  /*a5a0*/  MUFU.RCP R2, R98 ;  /* 0x0000006200027308 */ /* 0x000e640000001000 */
[----:B-1----:R-:W-:Y:S04]  /*a5b0*/  FFMA R3, R98, R2, -1 ;  /* 0xbf80000062037423 */ /* 0x002fe80000000002 */
[----:B------:R-:W-:Y:S04]  /*a5c0*/  FADD.FTZ R3, -R3, -RZ ;  /* 0x800000ff03037221 */ /* 0x000fe80000010100 */
[----:B------:R-:W-:Y:S07]  /*a5d0*/  FFMA R98, R2, R3, R2 ;  /* 0x0000000302627223 */ /* 0x000fee0000000002 */
.L_x_180:
[----:B------:R-:W-:Y:S05]  /*a5e0*/  BSYNC.RECONVERGENT B1 ;  /* 0x0000000000017941 */ /* 0x000fea0003800200 */
.L_x_178:
        /* <DEDUP_REMOVED lines=11> */
.L_x_182:
[----:B------:R-:W1:Y:S02]  /*a6a0*/  MUFU.RCP R2, R77 ;  /* 0x0000004d00027308 */ /* 0x000e640000001000 */
[----:B-1----:R-:W-:Y:S04]  /*a6b0*/  FFMA R3, R77, R2, -1 ;  /* 0xbf8000004d037423 */ /* 0x002fe80000000002 */
[----:B------:R-:W-:Y:S04]  /*a6c0*/  FADD.FTZ R3, -R3, -RZ ;  /* 0x800000ff03037221 */ /* 0x000fe80000010100 */
[----:B------:R-:W-:Y:S07]  /*a6d0*/  FFMA R77, R2, R3, R2 ;  /* 0x00000003024d7223 */ /* 0x000fee0000000002 */
.L_x_183:
[----:B------:R-:W-:Y:S05]  /*a6e0*/  BSYNC.RECONVERGENT B1 ;  /* 0x0000000000017941 */ /* 0x000fea0003800200 */
.L_x_181:
        /* <DEDUP_REMOVED lines=11> */
.L_x_185:
[----:B------:R-:W1:Y:S02]  /*a7a0*/  MUFU.RCP R2, R99 ;  /* 0x0000006300027308 */ /* 0x000e640000001000 */
[----:B-1----:R-:W-:Y:S04]  /*a7b0*/  FFMA R3, R99, R2, -1 ;  /* 0xbf80000063037423 */ /* 0x002fe80000000002 */
[----:B------:R-:W-:Y:S04]  /*a7c0*/  FADD.FTZ R3, -R3, -RZ ;  /* 0x800000ff03037221 */ /* 0x000fe80000010100 */
[----:B------:R-:W-:Y:S07]  /*a7d0*/  FFMA R99, R2, R3, R2 ;  /* 0x0000000302637223 */ /* 0x000fee0000000002 */
.L_x_186:
[----:B------:R-:W-:Y:S05]  /*a7e0*/  BSYNC.RECONVERGENT B1 ;  /* 0x0000000000017941 */ /* 0x000fea0003800200 */
.L_x_184:
        /* <DEDUP_REMOVED lines=11> */
.L_x_188:
[----:B------:R-:W1:Y:S02]  /*a8a0*/  MUFU.RCP R2, R100 ;  /* 0x0000006400027308 */ /* 0x000e640000001000 */
[----:B-1----:R-:W-:Y:S04]  /*a8b0*/  FFMA R3, R100, R2, -1 ;  /* 0xbf80000064037423 */ /* 0x002fe80000000002 */
[----:B------:R-:W-:Y:S04]  /*a8c0*/  FADD.FTZ R3, -R3, -RZ ;  /* 0x800000ff03037221 */ /* 0x000fe80000010100 */
[----:B------:R-:W-:Y:S07]  /*a8d0*/  FFMA R100, R2, R3, R2 ;  /* 0x0000000302647223 */ /* 0x000fee0000000002 */
.L_x_189:
[----:B------:R-:W-:Y:S05]  /*a8e0*/  BSYNC.RECONVERGENT B1 ;  /* 0x0000000000017941 */ /* 0x000fea0003800200 */
.L_x_187:
        /* <DEDUP_REMOVED lines=11> */
.L_x_191:
[----:B------:R-:W1:Y:S02]  /*a9a0*/  MUFU.RCP R2, R101 ;  /* 0x0000006500027308 */ /* 0x000e640000001000 */
[----:B-1----:R-:W-:Y:S04]  /*a9b0*/  FFMA R3, R101, R2, -1 ;  /* 0xbf80000065037423 */ /* 0x002fe80000000002 */
[----:B------:R-:W-:Y:S04]  /*a9c0*/  FADD.FTZ R3, -R3, -RZ ;  /* 0x800000ff03037221 */ /* 0x000fe80000010100 */
[----:B------:R-:W-:Y:S07]  /*a9d0*/  FFMA R101, R2, R3, R2 ;  /* 0x0000000302657223 */ /* 0x000fee0000000002 */
.L_x_192:
[----:B------:R-:W-:Y:S05]  /*a9e0*/  BSYNC.RECONVERGENT B1 ;  /* 0x0000000000017941 */ /* 0x000fea0003800200 */
.L_x_190:
        /* <DEDUP_REMOVED lines=11> */
.L_x_194:
[----:B------:R-:W1:Y:S02]  /*aaa0*/  MUFU.RCP R2, R78 ;  /* 0x0000004e00027308 */ /* 0x000e640000001000 */
[----:B-1----:R-:W-:Y:S04]  /*aab0*/  FFMA R3, R78, R2, -1 ;  /* 0xbf8000004e037423 */ /* 0x002fe80000000002 */
[----:B------:R-:W-:Y:S04]  /*aac0*/  FADD.FTZ R3, -R3, -RZ ;  /* 0x800000ff03037221 */ /* 0x000fe80000010100 */
[----:B------:R-:W-:Y:S07]  /*aad0*/  FFMA R78, R2, R3, R2 ;  /* 0x00000003024e7223 */ /* 0x000fee0000000002 */
.L_x_195:
[----:B------:R-:W-:Y:S05]  /*aae0*/  BSYNC.RECONVERGENT B1 ;  /* 0x0000000000017941 */ /* 0x000fea0003800200 */
.L_x_193:
        /* <DEDUP_REMOVED lines=11> */
.L_x_197:
[----:B------:R-:W1:Y:S02]  /*aba0*/  MUFU.RCP R2, R102 ;  /* 0x0000006600027308 */ /* 0x000e640000001000 */
[----:B-1----:R-:W-:Y:S04]  /*abb0*/  FFMA R3, R102, R2, -1 ;  /* 0xbf80000066037423 */ /* 0x002fe80000000002 */
[----:B------:R-:W-:Y:S04]  /*abc0*/  FADD.FTZ R3, -R3, -RZ ;  /* 0x800000ff03037221 */ /* 0x000fe80000010100 */
[----:B------:R-:W-:Y:S07]  /*abd0*/  FFMA R102, R2, R3, R2 ;  /* 0x0000000302667223 */ /* 0x000fee0000000002 */
.L_x_198:
[----:B------:R-:W-:Y:S05]  /*abe0*/  BSYNC.RECONVERGENT B1 ;  /* 0x0000000000017941 */ /* 0x000fea0003800200 */
.L_x_196:
        /* <DEDUP_REMOVED lines=11> */
.L_x_200:
[----:B------:R-:W1:Y:S02]  /*aca0*/  MUFU.RCP R2, R103 ;  /* 0x0000006700027308 */ /* 0x000e640000001000 */
[----:B-1----:R-:W-:Y:S04]  /*acb0*/  FFMA R3, R103, R2, -1 ;  /* 0xbf80000067037423 */ /* 0x002fe80000000002 */
[----:B------:R-:W-:Y:S04]  /*acc0*/  FADD.FTZ R3, -R3, -RZ ;  /* 0x800000ff03037221 */ /* 0x000fe80000010100 */
[----:B------:R-:W-:Y:S07]  /*acd0*/  FFMA R103, R2, R3, R2 ;  /* 0x0000000302677223 */ /* 0x000fee0000000002 */
.L_x_201:
[----:B------:R-:W-:Y:S05]  /*ace0*/  BSYNC.RECONVERGENT B1 ;  /* 0x0000000000017941 */ /* 0x000fea0003800200 */
.L_x_199:
        /* <DEDUP_REMOVED lines=11> */
.L_x_203:
[----:B------:R-:W1:Y:S02]  /*ada0*/  MUFU.RCP R2, R79 ;  /* 0x0000004f00027308 */ /* 0x000e640000001000 */
[----:B-1----:R-:W-:Y:S04]  /*adb0*/  FFMA R3, R79, R2, -1 ;  /* 0xbf8000004f037423 */ /* 0x002fe80000000002 */
[----:B------:R-:W-:Y:S04]  /*adc0*/  FADD.FTZ R3, -R3, -RZ ;  /* 0x800000ff03037221 */ /* 0x000fe80000010100 */
[----:B------:R-:W-:Y:S07]  /*add0*/  FFMA R79, R2, R3, R2 ;  /* 0x00000003024f7223 */ /* 0x000fee0000000002 */
.L_x_204:
[----:B------:R-:W-:Y:S05]  /*ade0*/  BSYNC.RECONVERGENT B1 ;  /* 0x0000000000017941 */ /* 0x000fea0003800200 */
.L_x_202:
        /* <DEDUP_REMOVED lines=11> */
.L_x_206:
[----:B------:R-:W1:Y:S02]  /*aea0*/  MUFU.RCP R2, R105 ;  /* 0x0000006900027308 */ /* 0x000e640000001000 */
[----:B-1----:R-:W-:Y:S04]  /*aeb0*/  FFMA R3, R105, R2, -1 ;  /* 0xbf80000069037423 */ /* 0x002fe80000000002 */
[----:B------:R-:W-:Y:S04]  /*aec0*/  FADD.FTZ R3, -R3, -RZ ;  /* 0x800000ff03037221 */ /* 0x000fe80000010100 */
[----:B------:R-:W-:Y:S07]  /*aed0*/  FFMA R105, R2, R3, R2 ;  /* 0x0000000302697223 */ /* 0x000fee0000000002 */
.L_x_207:
[----:B------:R-:W-:Y:S05]  /*aee0*/  BSYNC.RECONVERGENT B1 ;  /* 0x0000000000017941 */ /* 0x000fea0003800200 */
.L_x_205:
        /* <DEDUP_REMOVED lines=11> */
.L_x_209:
[----:B------:R-:W1:Y:S02]  /*afa0*/  MUFU.RCP R2, R106 ;  /* 0x0000006a00027308 */ /* 0x000e640000001000 */
[----:B-1----:R-:W-:Y:S04]  /*afb0*/  FFMA R3, R106, R2, -1 ;  /* 0xbf8000006a037423 */ /* 0x002fe80000000002 */
[----:B------:R-:W-:Y:S04]  /*afc0*/  FADD.FTZ R3, -R3, -RZ ;  /* 0x800000ff03037221 */ /* 0x000fe80000010100 */
[----:B------:R-:W-:Y:S07]  /*afd0*/  FFMA R106, R2, R3, R2 ;  /* 0x00000003026a7223 */ /* 0x000fee0000000002 */
.L_x_210:
[----:B------:R-:W-:Y:S05]  /*afe0*/  BSYNC.RECONVERGENT B1 ;  /* 0x0000000000017941 */ /* 0x000fea0003800200 */
.L_x_208:
        /* <DEDUP_REMOVED lines=11> */
.L_x_212:
[----:B------:R-:W1:Y:S02]  /*b0a0*/  MUFU.RCP R2, R80 ;  /* 0x0000005000027308 */ /* 0x000e640000001000 */
[----:B-1----:R-:W-:Y:S04]  /*b0b0*/  FFMA R3, R80, R2, -1 ;  /* 0xbf80000050037423 */ /* 0x002fe80000000002 */
[----:B------:R-:W-:Y:S04]  /*b0c0*/  FADD.FTZ R3, -R3, -RZ ;  /* 0x800000ff03037221 */ /* 0x000fe80000010100 */
[----:B------:R-:W-:Y:S07]  /*b0d0*/  FFMA R80, R2, R3, R2 ;  /* 0x0000000302507223 */ /* 0x000fee0000000002 */
.L_x_213:
[----:B------:R-:W-:Y:S05]  /*b0e0*/  BSYNC.RECONVERGENT B1 ;  /* 0x0000000000017941 */ /* 0x000fea0003800200 */
.L_x_211:
        /* <DEDUP_REMOVED lines=11> */
.L_x_215:
[----:B------:R-:W1:Y:S02]  /*b1a0*/  MUFU.RCP R2, R107 ;  /* 0x0000006b00027308 */ /* 0x000e640000001000 */
[----:B-1----:R-:W-:Y:S04]  /*b1b0*/  FFMA R3, R107, R2, -1 ;  /* 0xbf8000006b037423 */ /* 0x002fe80000000002 */
[----:B------:R-:W-:Y:S04]  /*b1c0*/  FADD.FTZ R3, -R3, -RZ ;  /* 0x800000ff03037221 */ /* 0x000fe80000010100 */
[----:B------:R-:W-:Y:S07]  /*b1d0*/  FFMA R107, R2, R3, R2 ;  /* 0x00000003026b7223 */ /* 0x000fee0000000002 */
.L_x_216:
[----:B------:R-:W-:Y:S05]  /*b1e0*/  BSYNC.RECONVERGENT B1 ;  /* 0x0000000000017941 */ /* 0x000fea0003800200 */
.L_x_214:
        /* <DEDUP_REMOVED lines=11> */
.L_x_218:
[----:B------:R-:W1:Y:S02]  /*b2a0*/  MUFU.RCP R2, R108 ;  /* 0x0000006c00027308 */ /* 0x000e640000001000 */
[----:B-1----:R-:W-:Y:S04]  /*b2b0*/  FFMA R3, R108, R2, -1 ;  /* 0xbf8000006c037423 */ /* 0x002fe80000000002 */
[----:B------:R-:W-:Y:S04]  /*b2c0*/  FADD.FTZ R3, -R3, -RZ ;  /* 0x800000ff03037221 */ /* 0x000fe80000010100 */
[----:B------:R-:W-:Y:S07]  /*b2d0*/  FFMA R108, R2, R3, R2 ;  /* 0x00000003026c7223 */ /* 0x000fee0000000002 */
.L_x_219:
[----:B------:R-:W-:Y:S05]  /*b2e0*/  BSYNC.RECONVERGENT B1 ;  /* 0x0000000000017941 */ /* 0x000fea0003800200 */
.L_x_217:
        /* <DEDUP_REMOVED lines=11> */
.L_x_221:
[----:B------:R-:W1:Y:S02]  /*b3a0*/  MUFU.RCP R2, R109 ;  /* 0x0000006d00027308 */ /* 0x000e640000001000 */
[----:B-1----:R-:W-:Y:S04]  /*b3b0*/  FFMA R3, R109, R2, -1 ;  /* 0xbf8000006d037423 */ /* 0x002fe80000000002 */
[----:B------:R-:W-:Y:S04]  /*b3c0*/  FADD.FTZ R3, -R3, -RZ ;  /* 0x800000ff03037221 */ /* 0x000fe80000010100 */
[----:B------:R-:W-:Y:S07]  /*b3d0*/  FFMA R109, R2, R3, R2 ;  /* 0x00000003026d7223 */ /* 0x000fee0000000002 */
.L_x_222:
[----:B------:R-:W-:Y:S05]  /*b3e0*/  BSYNC.RECONVERGENT B1 ;  /* 0x0000000000017941 */ /* 0x000fea0003800200 */
.L_x_220:
        /* <DEDUP_REMOVED lines=11> */
.L_x_224:
[----:B------:R-:W1:Y:S02]  /*b4a0*/  MUFU.RCP R2, R81 ;  /* 0x0000005100027308 */ /* 0x000e640000001000 */
[----:B-1----:R-:W-:Y:S04]  /*b4b0*/  FFMA R3, R81, R2, -1 ;  /* 0xbf80000051037423 */ /* 0x002fe80000000002 */
[----:B------:R-:W-:Y:S04]  /*b4c0*/  FADD.FTZ R3, -R3, -RZ ;  /* 0x800000ff03037221 */ /* 0x000fe80000010100 */
[----:B------:R-:W-:Y:S07]  /*b4d0*/  FFMA R81, R2, R3, R2 ;  /* 0x0000000302517223 */ /* 0x000fee0000000002 */
.L_x_225:
[----:B------:R-:W-:Y:S05]  /*b4e0*/  BSYNC.RECONVERGENT B1 ;  /* 0x0000000000017941 */ /* 0x000fea0003800200 */
.L_x_223:
        /* <DEDUP_REMOVED lines=11> */
.L_x_227:
[----:B------:R-:W1:Y:S02]  /*b5a0*/  MUFU.RCP R2, R110 ;  /* 0x0000006e00027308 */ /* 0x000e640000001000 */
[----:B-1----:R-:W-:Y:S04]  /*b5b0*/  FFMA R3, R110, R2, -1 ;  /* 0xbf8000006e037423 */ /* 0x002fe80000000002 */
[----:B------:R-:W-:Y:S04]  /*b5c0*/  FADD.FTZ R3, -R3, -RZ ;  /* 0x800000ff03037221 */ /* 0x000fe80000010100 */
[----:B------:R-:W-:Y:S07]  /*b5d0*/  FFMA R110, R2, R3, R2 ;  /* 0x00000003026e7223 */ /* 0x000fee0000000002 */
.L_x_228:
[----:B------:R-:W-:Y:S05]  /*b5e0*/  BSYNC.RECONVERGENT B1 ;  /* 0x0000000000017941 */ /* 0x000fea0003800200 */
.L_x_226:
        /* <DEDUP_REMOVED lines=11> */
.L_x_230:
[----:B------:R-:W1:Y:S02]  /*b6a0*/  MUFU.RCP R2, R111 ;  /* 0x0000006f00027308 */ /* 0x000e640000001000 */
[----:B-1----:R-:W-:Y:S04]  /*b6b0*/  FFMA R3, R111, R2, -1 ;  /* 0xbf8000006f037423 */ /* 0x002fe80000000002 */
[----:B------:R-:W-:Y:S04]  /*b6c0*/  FADD.FTZ R3, -R3, -RZ ;  /* 0x800000ff03037221 */ /* 0x000fe80000010100 */
[----:B------:R-:W-:Y:S07]  /*b6d0*/  FFMA R111, R2, R3, R2 ;  /* 0x00000003026f7223 */ /* 0x000fee0000000002 */
.L_x_231:
[----:B------:R-:W-:Y:S05]  /*b6e0*/  BSYNC.RECONVERGENT B1 ;  /* 0x0000000000017941 */ /* 0x000fea0003800200 */
.L_x_229:
        /* <DEDUP_REMOVED lines=11> */
.L_x_233:
[----:B------:R-:W1:Y:S02]  /*b7a0*/  MUFU.RCP R2, R113 ;  /* 0x0000007100027308 */ /* 0x000e640000001000 */
[----:B-1----:R-:W-:Y:S04]  /*b7b0*/  FFMA R3, R113, R2, -1 ;  /* 0xbf80000071037423 */ /* 0x002fe80000000002 */
[----:B------:R-:W-:Y:S04]  /*b7c0*/  FADD.FTZ R3, -R3, -RZ ;  /* 0x800000ff03037221 */ /* 0x000fe80000010100 */
[----:B------:R-:W-:Y:S07]  /*b7d0*/  FFMA R113, R2, R3, R2 ;  /* 0x0000000302717223 */ /* 0x000fee0000000002 */
.L_x_234:
[----:B------:R-:W-:Y:S05]  /*b7e0*/  BSYNC.RECONVERGENT B1 ;  /* 0x0000000000017941 */ /* 0x000fea0003800200 */
.L_x_232:
        /* <DEDUP_REMOVED lines=11> */
.L_x_236:
[----:B------:R-:W1:Y:S02]  /*b8a0*/  MUFU.RCP R2, R82 ;  /* 0x0000005200027308 */ /* 0x000e640000001000 */
[----:B-1----:R-:W-:Y:S04]  /*b8b0*/  FFMA R3, R82, R2, -1 ;  /* 0xbf80000052037423 */ /* 0x002fe80000000002 */
[----:B------:R-:W-:Y:S04]  /*b8c0*/  FADD.FTZ R3, -R3, -RZ ;  /* 0x800000ff03037221 */ /* 0x000fe80000010100 */
[----:B------:R-:W-:Y:S07]  /*b8d0*/  FFMA R82, R2, R3, R2 ;  /* 0x0000000302527223 */ /* 0x000fee0000000002 */
.L_x_237:
[----:B------:R-:W-:Y:S05]  /*b8e0*/  BSYNC.RECONVERGENT B1 ;  /* 0x0000000000017941 */ /* 0x000fea0003800200 */
.L_x_235:
        /* <DEDUP_REMOVED lines=11> */
.L_x_239:
[----:B------:R-:W1:Y:S02]  /*b9a0*/  MUFU.RCP R2, R114 ;  /* 0x0000007200027308 */ /* 0x000e640000001000 */
[----:B-1----:R-:W-:Y:S04]  /*b9b0*/  FFMA R3, R114, R2, -1 ;  /* 0xbf80000072037423 */ /* 0x002fe80000000002 */
[----:B------:R-:W-:Y:S04]  /*b9c0*/  FADD.FTZ R3, -R3, -RZ ;  /* 0x800000ff03037221 */ /* 0x000fe80000010100 */
[----:B------:R-:W-:Y:S07]  /*b9d0*/  FFMA R114, R2, R3, R2 ;  /* 0x0000000302727223 */ /* 0x000fee0000000002 */
.L_x_240:
[----:B------:R-:W-:Y:S05]  /*b9e0*/  BSYNC.RECONVERGENT B1 ;  /* 0x0000000000017941 */ /* 0x000fea0003800200 */
.L_x_238:
        /* <DEDUP_REMOVED lines=11> */
.L_x_242:
[----:B------:R-:W1:Y:S02]  /*baa0*/  MUFU.RCP R2, R115 ;  /* 0x0000007300027308 */ /* 0x000e640000001000 */
[----:B-1----:R-:W-:Y:S04]  /*bab0*/  FFMA R3, R115, R2, -1 ;  /* 0xbf80000073037423 */ /* 0x002fe80000000002 */
[----:B------:R-:W-:Y:S04]  /*bac0*/  FADD.FTZ R3, -R3, -RZ ;  /* 0x800000ff03037221 */ /* 0x000fe80000010100 */
[----:B------:R-:W-:Y:S07]  /*bad0*/  FFMA R115, R2, R3, R2 ;  /* 0x0000000302737223 */ /* 0x000fee0000000002 */
.L_x_243:
[----:B------:R-:W-:Y:S05]  /*bae0*/  BSYNC.RECONVERGENT B1 ;  /* 0x0000000000017941 */ /* 0x000fea0003800200 */
.L_x_241:
        /* <DEDUP_REMOVED lines=11> */
.L_x_245:
[----:B------:R-:W1:Y:S02]  /*bba0*/  MUFU.RCP R2, R116 ;  /* 0x0000007400027308 */ /* 0x000e640000001000 */
[----:B-1----:R-:W-:Y:S04]  /*bbb0*/  FFMA R3, R116, R2, -1 ;  /* 0xbf80000074037423 */ /* 0x002fe80000000002 */
[----:B------:R-:W-:Y:S04]  /*bbc0*/  FADD.FTZ R3, -R3, -RZ ;  /* 0x800000ff03037221 */ /* 0x000fe80000010100 */
[----:B------:R-:W-:Y:S07]  /*bbd0*/  FFMA R116, R2, R3, R2 ;  /* 0x0000000302747223 */ /* 0x000fee0000000002 */
.L_x_246:
[----:B------:R-:W-:Y:S05]  /*bbe0*/  BSYNC.RECONVERGENT B1 ;  /* 0x0000000000017941 */ /* 0x000fea0003800200 */
.L_x_244:
        /* <DEDUP_REMOVED lines=11> */
.L_x_248:
[----:B------:R-:W1:Y:S02]  /*bca0*/  MUFU.RCP R2, R117 ;  /* 0x0000007500027308 */ /* 0x000e640000001000 */
[----:B-1----:R-:W-:Y:S04]  /*bcb0*/  FFMA R3, R117, R2, -1 ;  /* 0xbf80000075037423 */ /* 0x002fe80000000002 */
[----:B------:R-:W-:Y:S04]  /*bcc0*/  FADD.FTZ R3, -R3, -RZ ;  /* 0x800000ff03037221 */ /* 0x000fe80000010100 */
[----:B------:R-:W-:Y:S07]  /*bcd0*/  FFMA R117, R2, R3, R2 ;  /* 0x0000000302757223 */ /* 0x000fee0000000002 */
.L_x_249:
[----:B------:R-:W-:Y:S05]  /*bce0*/  BSYNC.RECONVERGENT B1 ;  /* 0x0000000000017941 */ /* 0x000fea0003800200 */
.L_x_247:
        /* <DEDUP_REMOVED lines=11> */
.L_x_251:
[----:B------:R-:W1:Y:S02]  /*bda0*/  MUFU.RCP R2, R118 ;  /* 0x0000007600027308 */ /* 0x000e640000001000 */
[----:B-1----:R-:W-:Y:S04]  /*bdb0*/  FFMA R3, R118, R2, -1 ;  /* 0xbf80000076037423 */ /* 0x002fe80000000002 */
[----:B------:R-:W-:Y:S04]  /*bdc0*/  FADD.FTZ R3, -R3, -RZ ;  /* 0x800000ff03037221 */ /* 0x000fe80000010100 */
[----:B------:R-:W-:Y:S07]  /*bdd0*/  FFMA R118, R2, R3, R2 ;  /* 0x0000000302767223 */ /* 0x000fee0000000002 */
.L_x_252:
[----:B------:R-:W-:Y:S05]  /*bde0*/  BSYNC.RECONVERGENT B1 ;  /* 0x0000000000017941 */ /* 0x000fea0003800200 */
.L_x_250:
        /* <DEDUP_REMOVED lines=11> */
.L_x_254:
[----:B------:R-:W1:Y:S02]  /*bea0*/  MUFU.RCP R2, R119 ;  /* 0x0000007700027308 */ /* 0x000e640000001000 */
[----:B-1----:R-:W-:Y:S04]  /*beb0*/  FFMA R3, R119, R2, -1 ;  /* 0xbf80000077037423 */ /* 0x002fe80000000002 */
[----:B------:R-:W-:Y:S04]  /*bec0*/  FADD.FTZ R3, -R3, -RZ ;  /* 0x800000ff03037221 */ /* 0x000fe80000010100 */
[----:B------:R-:W-:Y:S07]  /*bed0*/  FFMA R119, R2, R3, R2 ;  /* 0x0000000302777223 */ /* 0x000fee0000000002 */
.L_x_255:
[----:B------:R-:W-:Y:S05]  /*bee0*/  BSYNC.RECONVERGENT B1 ;  /* 0x0000000000017941 */ /* 0x000fea0003800200 */
.L_x_253:
        /* <DEDUP_REMOVED lines=11> */
.L_x_257:
[----:B------:R-:W1:Y:S02]  /*bfa0*/  MUFU.RCP R2, R120 ;  /* 0x0000007800027308 */ /* 0x000e640000001000 */
[----:B-1----:R-:W-:Y:S04]  /*bfb0*/  FFMA R3, R120, R2, -1 ;  /* 0xbf80000078037423 */ /* 0x002fe80000000002 */
[----:B------:R-:W-:Y:S04]  /*bfc0*/  FADD.FTZ R3, -R3, -RZ ;  /* 0x800000ff03037221 */ /* 0x000fe80000010100 */
[----:B------:R-:W-:Y:S07]  /*bfd0*/  FFMA R120, R2, R3, R2 ;  /* 0x0000000302787223 */ /* 0x000fee0000000002 */
.L_x_258:
[----:B------:R-:W-:Y:S05]  /*bfe0*/  BSYNC.RECONVERGENT B1 ;  /* 0x0000000000017941 */ /* 0x000fea0003800200 */
.L_x_256:
        /* <DEDUP_REMOVED lines=11> */
.L_x_260:
[----:B------:R-:W1:Y:S02]  /*c0a0*/  MUFU.RCP R2, R121 ;  /* 0x0000007900027308 */ /* 0x000e640000001000 */
[----:B-1----:R-:W-:Y:S04]  /*c0b0*/  FFMA R3, R121, R2, -1 ;  /* 0xbf80000079037423 */ /* 0x002fe80000000002 */
[----:B------:R-:W-:Y:S04]  /*c0c0*/  FADD.FTZ R3, -R3, -RZ ;  /* 0x800000ff03037221 */ /* 0x000fe80000010100 */
[----:B------:R-:W-:Y:S07]  /*c0d0*/  FFMA R121, R2, R3, R2 ;  /* 0x0000000302797223 */ /* 0x000fee0000000002 */
.L_x_261:
[----:B------:R-:W-:Y:S05]  /*c0e0*/  BSYNC.RECONVERGENT B1 ;  /* 0x0000000000017941 */ /* 0x000fea0003800200 */
.L_x_259:
        /* <DEDUP_REMOVED lines=11> */
.L_x_263:
[----:B------:R-:W1:Y:S02]  /*c1a0*/  MUFU.RCP R2, R122 ;  /* 0x0000007a00027308 */ /* 0x000e640000001000 */
[----:B-1----:R-:W-:Y:S04]  /*c1b0*/  FFMA R3, R122, R2, -1 ;  /* 0xbf8000007a037423 */ /* 0x002fe80000000002 */
[----:B------:R-:W-:Y:S04]  /*c1c0*/  FADD.FTZ R3, -R3, -RZ ;  /* 0x800000ff03037221 */ /* 0x000fe80000010100 */
[----:B------:R-:W-:Y:S07]  /*c1d0*/  FFMA R122, R2, R3, R2 ;  /* 0x00000003027a7223 */ /* 0x000fee0000000002 */
.L_x_264:
[----:B------:R-:W-:Y:S05]  /*c1e0*/  BSYNC.RECONVERGENT B1 ;  /* 0x0000000000017941 */ /* 0x000fea0003800200 */
.L_x_262:
        /* <DEDUP_REMOVED lines=11> */
.L_x_266:
[----:B------:R-:W1:Y:S02]  /*c2a0*/  MUFU.RCP R2, R64 ;  /* 0x0000004000027308 */ /* 0x000e640000001000 */
[----:B-1----:R-:W-:Y:S04]  /*c2b0*/  FFMA R3, R64, R2, -1 ;  /* 0xbf80000040037423 */ /* 0x002fe80000000002 */
[----:B------:R-:W-:Y:S04]  /*c2c0*/  FADD.FTZ R3, -R3, -RZ ;  /* 0x800000ff03037221 */ /* 0x000fe80000010100 */
[----:B------:R-:W-:Y:S07]  /*c2d0*/  FFMA R64, R2, R3, R2 ;  /* 0x0000000302407223 */ /* 0x000fee0000000002 */
.L_x_267:
[----:B------:R-:W-:Y:S05]  /*c2e0*/  BSYNC.RECONVERGENT B1 ;  /* 0x0000000000017941 */ /* 0x000fea0003800200 */
.L_x_265:
        /* <DEDUP_REMOVED lines=11> */
.L_x_269:
[----:B------:R-:W1:Y:S02]  /*c3a0*/  MUFU.RCP R2, R123 ;  /* 0x0000007b00027308 */ /* 0x000e640000001000 */
[----:B-1----:R-:W-:Y:S04]  /*c3b0*/  FFMA R3, R123, R2, -1 ;  /* 0xbf8000007b037423 */ /* 0x002fe80000000002 */
[----:B------:R-:W-:Y:S04]  /*c3c0*/  FADD.FTZ R3, -R3, -RZ ;  /* 0x800000ff03037221 */ /* 0x000fe80000010100 */
[----:B------:R-:W-:Y:S07]  /*c3d0*/  FFMA R123, R2, R3, R2 ;  /* 0x00000003027b7223 */ /* 0x000fee0000000002 */
.L_x_270:
[----:B------:R-:W-:Y:S05]  /*c3e0*/  BSYNC.RECONVERGENT B1 ;  /* 0x0000000000017941 */ /* 0x000fea0003800200 */
.L_x_268:
        /* <DEDUP_REMOVED lines=11> */
.L_x_272:
[----:B------:R-:W1:Y:S02]  /*c4a0*/  MUFU.RCP R2, R124 ;  /* 0x0000007c00027308 */ /* 0x000e640000001000 */
[----:B-1----:R-:W-:Y:S04]  /*c4b0*/  FFMA R3, R124, R2, -1 ;  /* 0xbf8000007c037423 */ /* 0x002fe80000000002 */
[----:B------:R-:W-:Y:S04]  /*c4c0*/  FADD.FTZ R3, -R3, -RZ ;  /* 0x800000ff03037221 */ /* 0x000fe80000010100 */
[----:B------:R-:W-:Y:S07]  /*c4d0*/  FFMA R124, R2, R3, R2 ;  /* 0x00000003027c7223 */ /* 0x000fee0000000002 */
.L_x_273:
[----:B------:R-:W-:Y:S05]  /*c4e0*/  BSYNC.RECONVERGENT B1 ;  /* 0x0000000000017941 */ /* 0x000fea0003800200 */
.L_x_271:
        /* <DEDUP_REMOVED lines=11> */
.L_x_275:
[----:B------:R-:W1:Y:S02]  /*c5a0*/  MUFU.RCP R2, R126 ;  /* 0x0000007e00027308 */ /* 0x000e640000001000 */
[----:B-1----:R-:W-:Y:S04]  /*c5b0*/  FFMA R3, R126, R2, -1 ;  /* 0xbf8000007e037423 */ /* 0x002fe80000000002 */
[----:B------:R-:W-:Y:S04]  /*c5c0*/  FADD.FTZ R3, -R3, -RZ ;  /* 0x800000ff03037221 */ /* 0x000fe80000010100 */
[----:B------:R-:W-:Y:S07]  /*c5d0*/  FFMA R126, R2, R3, R2 ;  /* 0x00000003027e7223 */ /* 0x000fee0000000002 */
.L_x_276:
[----:B------:R-:W-:Y:S05]  /*c5e0*/  BSYNC.RECONVERGENT B1 ;  /* 0x0000000000017941 */ /* 0x000fea0003800200 */
.L_x_274:
        /* <DEDUP_REMOVED lines=11> */
.L_x_278:
[----:B------:R-:W1:Y:S02]  /*c6a0*/  MUFU.RCP R2, R127 ;  /* 0x0000007f00027308 */ /* 0x000e640000001000 */
[----:B-1----:R-:W-:Y:S04]  /*c6b0*/  FFMA R3, R127, R2, -1 ;  /* 0xbf8000007f037423 */ /* 0x002fe80000000002 */
[----:B------:R-:W-:Y:S04]  /*c6c0*/  FADD.FTZ R3, -R3, -RZ ;  /* 0x800000ff03037221 */ /* 0x000fe80000010100 */
[----:B------:R-:W-:Y:S07]  /*c6d0*/  FFMA R127, R2, R3, R2 ;  /* 0x00000003027f7223 */ /* 0x000fee0000000002 */
.L_x_279:
[----:B------:R-:W-:Y:S05]  /*c6e0*/  BSYNC.RECONVERGENT B1 ;  /* 0x0000000000017941 */ /* 0x000fea0003800200 */
.L_x_277:
        /* <DEDUP_REMOVED lines=11> */
.L_x_281:
[----:B------:R-:W1:Y:S02]  /*c7a0*/  MUFU.RCP R2, R97 ;  /* 0x0000006100027308 */ /* 0x000e640000001000 */
[----:B-1----:R-:W-:Y:S04]  /*c7b0*/  FFMA R3, R97, R2, -1 ;  /* 0xbf80000061037423 */ /* 0x002fe80000000002 */
[----:B------:R-:W-:Y:S04]  /*c7c0*/  FADD.FTZ R3, -R3, -RZ ;  /* 0x800000ff03037221 */ /* 0x000fe80000010100 */
[----:B------:R-:W-:Y:S07]  /*c7d0*/  FFMA R97, R2, R3, R2 ;  /* 0x0000000302617223 */ /* 0x000fee0000000002 */
.L_x_282:
[----:B------:R-:W-:Y:S05]  /*c7e0*/  BSYNC.RECONVERGENT B1 ;  /* 0x0000000000017941 */ /* 0x000fea0003800200 */
.L_x_280:
        /* <DEDUP_REMOVED lines=11> */
.L_x_284:
[----:B------:R-:W1:Y:S02]  /*c8a0*/  MUFU.RCP R2, R112 ;  /* 0x0000007000027308 */ /* 0x000e640000001000 */
[----:B-1----:R-:W-:Y:S04]  /*c8b0*/  FFMA R3, R112, R2, -1 ;  /* 0xbf80000070037423 */ /* 0x002fe80000000002 */
[----:B------:R-:W-:Y:S04]  /*c8c0*/  FADD.FTZ R3, -R3, -RZ ;  /* 0x800000ff03037221 */ /* 0x000fe80000010100 */
[----:B------:R-:W-:Y:S07]  /*c8d0*/  FFMA R112, R2, R3, R2 ;  /* 0x0000000302707223 */ /* 0x000fee0000000002 */
.L_x_285:
[----:B------:R-:W-:Y:S05]  /*c8e0*/  BSYNC.RECONVERGENT B1 ;  /* 0x0000000000017941 */ /* 0x000fea0003800200 */
.L_x_283:
        /* <DEDUP_REMOVED lines=11> */
.L_x_287:
[----:B------:R-:W1:Y:S02]  /*c9a0*/  MUFU.RCP R2, R125 ;  /* 0x0000007d00027308 */ /* 0x000e640000001000 */
[----:B-1----:R-:W-:Y:S04]  /*c9b0*/  FFMA R3, R125, R2, -1 ;  /* 0xbf8000007d037423 */ /* 0x002fe80000000002 */
[----:B------:R-:W-:Y:S04]  /*c9c0*/  FADD.FTZ R3, -R3, -RZ ;  /* 0x800000ff03037221 */ /* 0x000fe80000010100 */
[----:B------:R-:W-:Y:S07]  /*c9d0*/  FFMA R125, R2, R3, R2 ;  /* 0x00000003027d7223 */ /* 0x000fee0000000002 */
.L_x_288:
[----:B------:R-:W-:Y:S05]  /*c9e0*/  BSYNC.RECONVERGENT B1 ;  /* 0x0000000000017941 */ /* 0x000fea0003800200 */
.L_x_286:
        /* <DEDUP_REMOVED lines=11> */
.L_x_290:
[----:B------:R-:W1:Y:S02]  /*caa0*/  MUFU.RCP R2, R128 ;  /* 0x0000008000027308 */ /* 0x000e640000001000 */
[----:B-1----:R-:W-:Y:S04]  /*cab0*/  FFMA R3, R128, R2, -1 ;  /* 0xbf80000080037423 */ /* 0x002fe80000000002 */
[----:B------:R-:W-:Y:S04]  /*cac0*/  FADD.FTZ R3, -R3, -RZ ;  /* 0x800000ff03037221 */ /* 0x000fe80000010100 */
[----:B------:R-:W-:Y:S07]  /*cad0*/  FFMA R128, R2, R3, R2 ;  /* 0x0000000302807223 */ /* 0x000fee0000000002 */
.L_x_291:
[----:B------:R-:W-:Y:S05]  /*cae0*/  BSYNC.RECONVERGENT B1 ;  /* 0x0000000000017941 */ /* 0x000fea0003800200 */
.L_x_289:
        /* <DEDUP_REMOVED lines=11> */
.L_x_293:
[----:B------:R-:W1:Y:S02]  /*cba0*/  MUFU.RCP R2, R129 ;  /* 0x0000008100027308 */ /* 0x000e640000001000 */
[----:B-1----:R-:W-:Y:S04]  /*cbb0*/  FFMA R3, R129, R2, -1 ;  /* 0xbf80000081037423 */ /* 0x002fe80000000002 */
[----:B------:R-:W-:Y:S04]  /*cbc0*/  FADD.FTZ R3, -R3, -RZ ;  /* 0x800000ff03037221 */ /* 0x000fe80000010100 */
[----:B------:R-:W-:Y:S07]  /*cbd0*/  FFMA R2, R2, R3, R2 ;  /* 0x0000000302027223 */ /* 0x000fee0000000002 */
.L_x_294:
[----:B------:R-:W-:Y:S05]  /*cbe0*/  BSYNC.RECONVERGENT B1 ;  /* 0x0000000000017941 */ /* 0x000fea0003800200 */
.L_x_292:
[----:B------:R-:W1:Y:S01]  /*cbf0*/  S2R R142, SR_TID.X ;  /* 0x00000000008e7919 */ /* 0x000e620000002100 */
[----:B------:R-:W-:Y:S01]  /*cc00*/  FMUL R140, R174, R68 ;  /* 0x00000044ae8c7220 */ /* 0x000fe20000400000 */
[----:B------:R-:W-:Y:S01]  /*cc10*/  FMUL R139, R7, R69 ;  /* 0x00000045078b7220 */ /* 0x000fe20000400000 */
[----:B------:R-:W-:Y:S01]  /*cc20*/  FMUL R138, R6, R83 ;  /* 0x00000053068a7220 */ /* 0x000fe20000400000 */
[----:B------:R-:W2:Y:S01]  /*cc30*/  S2R R141, SR_TID.X ;  /* 0x00000000008d7919 */ /* 0x000ea20000002100 */
[----:B------:R-:W-:Y:S01]  /*cc40*/  FMUL R137, R11, R84 ;  /* 0x000000540b897220 */ /* 0x000fe20000400000 */
[----:B------:R-:W-:Y:S01]  /*cc50*/  FMUL R136, R10, R86 ;  /* 0x000000560a887220 */ /* 0x000fe20000400000 */
[----:B------:R-:W-:Y:S01]  /*cc60*/  FMUL R135, R15, R87 ;  /* 0x000000570f877220 */ /* 0x000fe20000400000 */
[----:B------:R-:W-:Y:S01]  /*cc70*/  FMUL R134, R14, R89 ;  /* 0x000000590e867220 */ /* 0x000fe20000400000 */
[----:B------:R-:W-:Y:S01]  /*cc80*/  FMUL R133, R19, R90 ;  /* 0x0000005a13857220 */ /* 0x000fe20000400000 */
[----:B------:R-:W-:Y:S01]  /*cc90*/  FMUL R132, R18, R92 ;  /* 0x0000005c12847220 */ /* 0x000fe20000400000 */
[----:B------:R-:W-:Y:S01]  /*cca0*/  FMUL R129, R22, R76 ;  /* 0x0000004c16817220 */ /* 0x000fe20000400000 */
[----:B------:R-:W-:Y:S01]  /*ccb0*/  F2FP.SATFINITE.E4M3.F32.PACK_AB_MERGE_C R22, R139, R140, RZ ;  /* 0x0000008c8b16723e */ /* 0x000fe200048070ff */
[----:B------:R-:W-:Y:S01]  /*ccc0*/  FMUL R15, R27, R95 ;  /* 0x0000005f1b0f7220 */ /* 0x000fe20000400000 */
[----:B------:R-:W-:Y:S01]  /*ccd0*/  F2FP.SATFINITE.E4M3.F32.PACK_AB_MERGE_C R18, R135, R136, RZ ;  /* 0x000000888712723e */ /* 0x000fe200048070ff */
[----:B------:R-:W-:Y:S01]  /*cce0*/  FMUL R131, R23, R75 ;  /* 0x0000004b17837220 */ /* 0x000fe20000400000 */
[----:B------:R-:W-:Y:S01]  /*ccf0*/  FMUL R95, R26, R77 ;  /* 0x0000004d1a5f7220 */ /* 0x000fe20000400000 */
[----:B------:R-:W-:Y:S01]  /*cd00*/  FMUL R92, R31, R99 ;  /* 0x000000631f5c7220 */ /* 0x000fe20000400000 */
[----:B------:R-:W-:Y:S01]  /*cd10*/  F2FP.SATFINITE.E4M3.F32.PACK_AB_MERGE_C R15, R15, R129, RZ ;  /* 0x000000810f0f723e */ /* 0x000fe200048070ff */
        /* <DEDUP_REMOVED lines=12> */
[----:B------:R-:W-:Y:S01]  /*cde0*/  F2FP.SATFINITE.E4M3.F32.PACK_AB_MERGE_C R0, R92, R95, RZ ;  /* 0x0000005f5c00723e */ /* 0x000fe200048070ff */
[----:B------:R-:W-:Y:S01]  /*cdf0*/  FMUL R51, R173, R66 ;  /* 0x00000042ad337220 */ /* 0x000fe20000400000 */
[----:B-1----:R-:W-:Y:S01]  /*ce00*/  LOP3.LUT R142, R142, 0x2, RZ, 0xc0, !PT ;  /* 0x000000028e8e7812 */ /* 0x002fe200078ec0ff */
[----:B------:R-:W-:Y:S01]  /*ce10*/  FMUL R50, R4, R70 ;  /* 0x0000004604327220 */ /* 0x000fe20000400000 */
[----:B------:R-:W-:Y:S01]  /*ce20*/  FMUL R47, R5, R71 ;  /* 0x00000047052f7220 */ /* 0x000fe20000400000 */
[----:B--2---:R-:W-:Y:S01]  /*ce30*/  LOP3.LUT R141, R141, 0x4, RZ, 0xc0, !PT ;  /* 0x000000048d8d7812 */ /* 0x004fe200078ec0ff */
        /* <DEDUP_REMOVED lines=9> */
[----:B------:R-:W-:Y:S01]  /*ced0*/  F2FP.SATFINITE.E4M3.F32.PACK_AB_MERGE_C R42, R42, R46, R18 ;  /* 0x0000002e2a2a723e */ /* 0x000fe20004807012 */
[----:B------:R-:W-:Y:S01]  /*cee0*/  USHF.L.U32 UR8, UR50, 0xd, URZ ;  /* 0x0000000d32087899 */ /* 0x000fe200080006ff */
[----:B------:R-:W-:Y:S01]  /*cef0*/  F2FP.SATFINITE.E4M3.F32.PACK_AB_MERGE_C R43, R39, R43, R17 ;  /* 0x0000002b272b723e */ /* 0x000fe20004807011 */
[----:B------:R-:W-:Y:S01]  /*cf00*/  FMUL R34, R20, R93 ;  /* 0x0000005d14227220 */ /* 0x000fe20000400000 */
[----:B------:R-:W-:Y:S01]  /*cf10*/  FMUL R27, R24, R96 ;  /* 0x00000060181b7220 */ /* 0x000fe20000400000 */
[----:B------:R-:W-:Y:S01]  /*cf20*/  FMUL R26, R25, R98 ;  /* 0x00000062191a7220 */ /* 0x000fe20000400000 */
[----:B------:R-:W-:Y:S01]  /*cf30*/  FMUL R69, R55, R120 ;  /* 0x0000007837457220 */ /* 0x000fe20000400000 */
[----:B------:R-:W-:Y:S01]  /*cf40*/  FMUL R64, R58, R127 ;  /* 0x0000007f3a407220 */ /* 0x000fe20000400000 */
[----:B------:R-:W-:Y:S01]  /*cf50*/  FMUL R58, R62, R128 ;  /* 0x000000803e3a7220 */ /* 0x000fe20000400000 */
[----:B------:R-:W-:Y:S01]  /*cf60*/  FMUL R55, R67, R2 ;  /* 0x0000000243377220 */ /* 0x000fe20000400000 */
[----:B------:R-:W-:Y:S01]  /*cf70*/  FMUL R14, R40, R81 ;  /* 0x00000051280e7220 */ /* 0x000fe20000400000 */
[----:B------:R-:W-:Y:S01]  /*cf80*/  F2FP.SATFINITE.E4M3.F32.PACK_AB_MERGE_C R40, R51, R54, R22 ;  /* 0x000000363328723e */ /* 0x000fe20004807016 */
[----:B------:R-:W-:Y:S01]  /*cf90*/  FMUL R13, R41, R110 ;  /* 0x0000006e290d7220 */ /* 0x000fe20000400000 */
[----:B------:R-:W-:Y:S01]  /*cfa0*/  F2FP.SATFINITE.E4M3.F32.PACK_AB_MERGE_C R41, R47, R50, R21 ;  /* 0x000000322f29723e */ /* 0x000fe20004807015 */
[----:B------:R-:W-:Y:S01]  /*cfb0*/  FMUL R24, R29, R101 ;  /* 0x000000651d187220 */ /* 0x000fe20000400000 */
[----:B------:R-:W-:Y:S01]  /*cfc0*/  F2FP.SATFINITE.E4M3.F32.PACK_AB_MERGE_C R29, R30, R34, R15 ;  /* 0x000000221e1d723e */ /* 0x000fe2000480700f */
[----:B------:R-:W-:Y:S01]  /*cfd0*/  FMUL R2, R37, R107 ;  /* 0x0000006b25027220 */ /* 0x000fe20000400000 */
[----:B------:R-:W-:Y:S01]  /*cfe0*/  F2FP.SATFINITE.E4M3.F32.PACK_AB_MERGE_C R30, R26, R27, R0 ;  /* 0x0000001b1a1e723e */ /* 0x000fe20004807000 */
[----:B------:R1:W-:Y:S01]  /*cff0*/  STS.128 [R243+UR8+0x8000], R40 ;  /* 0x00800028f3007988 */ /* 0x0003e20008000c08 */
[----:B------:R-:W-:Y:S01]  /*d000*/  F2FP.SATFINITE.E4M3.F32.PACK_AB_MERGE_C R37, R55, R58, RZ ;  /* 0x0000003a3725723e */ /* 0x000fe200048070ff */
[----:B------:R-:W-:Y:S01]  /*d010*/  FMUL R4, R60, R112 ;  /* 0x000000703c047220 */ /* 0x000fe20000400000 */
[----:B------:R-:W-:Y:S01]  /*d020*/  IADD3 R0, PT, PT, R243, UR8, RZ ;  /* 0x00000008f3007c10 */ /* 0x000fe2000fffe0ff */
[----:B------:R-:W-:Y:S01]  /*d030*/  FMUL R3, R61, R125 ;  /* 0x0000007d3d037220 */ /* 0x000fe20000400000 */
[----:B------:R-:W-:Y:S01]  /*d040*/  FMUL R86, R38, R108 ;  /* 0x0000006c26567220 */ /* 0x000fe20000400000 */
[----:B------:R-:W-:Y:S01]  /*d050*/  FMUL R38, R16, R74 ;  /* 0x0000004a10267220 */ /* 0x000fe20000400000 */
[----:B------:R-:W-:Y:S01]  /*d060*/  F2FP.SATFINITE.E4M3.F32.PACK_AB_MERGE_C R16, R131, R132, RZ ;  /* 0x000000848310723e */ /* 0x000fe200048070ff */
[----:B------:R-:W-:Y:S01]  /*d070*/  FMUL R25, R28, R100 ;  /* 0x000000641c197220 */ /* 0x000fe20000400000 */
[----:B------:R-:W-:Y:S01]  /*d080*/  F2FP.SATFINITE.E4M3.F32.PACK_AB_MERGE_C R15, R3, R4, R37 ;  /* 0x00000004030f723e */ /* 0x000fe20004807025 */
[----:B------:R-:W-:Y:S01]  /*d090*/  IMAD R3, R142, -0x10, R0 ;  /* 0xfffffff08e037824 */ /* 0x000fe200078e0200 */
[----:B------:R-:W-:Y:S01]  /*d0a0*/  F2FP.SATFINITE.E4M3.F32.PACK_AB_MERGE_C R28, R35, R38, R16 ;  /* 0x00000026231c723e */ /* 0x000fe20004807010 */
[----:B------:R-:W-:Y:S01]  /*d0b0*/  FMUL R20, R33, R79 ;  /* 0x0000004f21147220 */ /* 0x000fe20000400000 */
[----:B------:R-:W-:Y:S01]  /*d0c0*/  F2FP.SATFINITE.E4M3.F32.PACK_AB_MERGE_C R31, R24, R25, R31 ;  /* 0x00000019181f723e */ /* 0x000fe2000480701f */
[----:B------:R-:W-:Y:S01]  /*d0d0*/  FMUL R19, R36, R80 ;  /* 0x0000005024137220 */ /* 0x000fe20000400000 */
[----:B------:R-:W-:Y:S01]  /*d0e0*/  F2FP.SATFINITE.E4M3.F32.PACK_AB_MERGE_C R33, R84, R86, RZ ;  /* 0x000000565421723e */ /* 0x000fe200048070ff */
[----:B------:R-:W-:Y:S01]  /*d0f0*/  FMUL R23, R32, R103 ;  /* 0x0000006720177220 */ /* 0x000fe20000400000 */
[----:B------:R-:W-:Y:S01]  /*d100*/  FMUL R12, R44, R82 ;  /* 0x000000522c0c7220 */ /* 0x000fe20000400000 */
[----:B------:R1:W-:Y:S01]  /*d110*/  STS.128 [R3+0x8010], R28 ;  /* 0x0080101c03007388 */ /* 0x0003e20000000c00 */
[----:B------:R-:W-:Y:S01]  /*d120*/  F2FP.SATFINITE.E4M3.F32.PACK_AB_MERGE_C R32, R87, R89, RZ ;  /* 0x000000595720723e */ /* 0x000fe200048070ff */
[----:B------:R-:W-:Y:S01]  /*d130*/  FMUL R11, R45, R114 ;  /* 0x000000722d0b7220 */ /* 0x000fe20000400000 */
[----:B------:R-:W-:Y:S01]  /*d140*/  FMUL R9, R49, R118 ;  /* 0x0000007631097220 */ /* 0x000fe20000400000 */
[----:B------:R-:W-:Y:S01]  /*d150*/  F2FP.SATFINITE.E4M3.F32.PACK_AB_MERGE_C R36, R78, R83, RZ ;  /* 0x000000534e24723e */ /* 0x000fe200048070ff */
[----:B------:R-:W-:Y:S01]  /*d160*/  FMUL R65, R59, R123 ;  /* 0x0000007b3b417220 */ /* 0x000fe20000400000 */
[----:B------:R-:W-:Y:S01]  /*d170*/  F2FP.SATFINITE.E4M3.F32.PACK_AB_MERGE_C R49, R76, R77, RZ ;  /* 0x0000004d4c31723e */ /* 0x000fe200048070ff */
[----:B------:R-:W-:Y:S01]  /*d180*/  FMUL R59, R63, R97 ;  /* 0x000000613f3b7220 */ /* 0x000fe20000400000 */
[----:B------:R-:W-:Y:S01]  /*d190*/  F2FP.SATFINITE.E4M3.F32.PACK_AB_MERGE_C R17, R2, R19, R33 ;  /* 0x000000130211723e */ /* 0x000fe20004807021 */
[----:B------:R-:W-:Y:S01]  /*d1a0*/  FMUL R10, R48, R117 ;  /* 0x00000075300a7220 */ /* 0x000fe20000400000 */
[----:B------:R-:W-:Y:S01]  /*d1b0*/  IADD3 R2, PT, PT, R0, 0x8000, RZ ;  /* 0x0000800000027810 */ /* 0x000fe20007ffe0ff */
[----:B------:R-:W-:Y:S01]  /*d1c0*/  IMAD R0, R141, -0x10, R0 ;  /* 0xfffffff08d007824 */ /* 0x000fe200078e0200 */
[----:B------:R-:W-:Y:S01]  /*d1d0*/  F2FP.SATFINITE.E4M3.F32.PACK_AB_MERGE_C R16, R20, R23, R32 ;  /* 0x000000171410723e */ /* 0x000fe20004807020 */
[----:B------:R-:W2:Y:S01]  /*d1e0*/  S2R R141, SR_TID.X ;  /* 0x00000000008d7919 */ /* 0x000ea20000002100 */
[----:B------:R-:W-:Y:S01]  /*d1f0*/  F2FP.SATFINITE.E4M3.F32.PACK_AB_MERGE_C R18, R13, R14, R36 ;  /* 0x0000000e0d12723e */ /* 0x000fe20004807024 */
[----:B------:R-:W-:Y:S01]  /*d200*/  FMUL R8, R52, R121 ;  /* 0x0000007934087220 */ /* 0x000fe20000400000 */
[----:B------:R-:W-:Y:S01]  /*d210*/  F2FP.SATFINITE.E4M3.F32.PACK_AB_MERGE_C R19, R11, R12, R49 ;  /* 0x0000000c0b13723e */ /* 0x000fe20004807031 */
[----:B------:R-:W-:Y:S01]  /*d220*/  FMUL R7, R53, R122 ;  /* 0x0000007a35077220 */ /* 0x000fe20000400000 */
[----:B------:R-:W-:Y:S01]  /*d230*/  FMUL R6, R56, R124 ;  /* 0x0000007c38067220 */ /* 0x000fe20000400000 */
[----:B------:R-:W-:Y:S01]  /*d240*/  FMUL R5, R57, R126 ;  /* 0x0000007e39057220 */ /* 0x000fe20000400000 */
[----:B------:R-:W-:Y:S01]  /*d250*/  IMAD R2, R142, -0x10, R2 ;  /* 0xfffffff08e027824 */ /* 0x000fe200078e0202 */
[----:B------:R1:W-:Y:S01]  /*d260*/  STS.128 [R0+0x8020], R16 ;  /* 0x0080201000007388 */ /* 0x0003e20000000c00 */
[----:B------:R-:W-:Y:S01]  /*d270*/  F2FP.SATFINITE.E4M3.F32.PACK_AB_MERGE_C R48, R69, R75, RZ ;  /* 0x0000004b4530723e */ /* 0x000fe200048070ff */
[----:B------:R-:W-:Y:S05]  /*d280*/  WARPSYNC.ALL ;  /* 0x0000000000007948 */ /* 0x000fea0003800000 */
[----:B------:R-:W-:Y:S01]  /*d290*/  F2FP.SATFINITE.E4M3.F32.PACK_AB_MERGE_C R45, R65, R68, RZ ;  /* 0x00000044412d723e */ /* 0x000fe200048070ff */
[----:B------:R-:W-:Y:S01]  /*d2a0*/  BSSY.RECONVERGENT B0, `(.L_x_295) ;  /* 0x000001e000007945 */ /* 0x000fe20003800200 */
[----:B------:R-:W-:Y:S02]  /*d2b0*/  F2FP.SATFINITE.E4M3.F32.PACK_AB_MERGE_C R44, R59, R64, RZ ;  /* 0x000000403b2c723e */ /* 0x000fe400048070ff */
[----:B------:R-:W-:Y:S02]  /*d2c0*/  F2FP.SATFINITE.E4M3.F32.PACK_AB_MERGE_C R12, R9, R10, R48 ;  /* 0x0000000a090c723e */ /* 0x000fe40004807030 */
[----:B------:R-:W-:Y:S02]  /*d2d0*/  F2FP.SATFINITE.E4M3.F32.PACK_AB_MERGE_C R13, R7, R8, R45 ;  /* 0x00000008070d723e */ /* 0x000fe4000480702d */
[----:B------:R-:W-:Y:S02]  /*d2e0*/  F2FP.SATFINITE.E4M3.F32.PACK_AB_MERGE_C R14, R5, R6, R44 ;  /* 0x00000006050e723e */ /* 0x000fe4000480702c */
[----:B------:R-:W-:Y:S05]  /*d2f0*/  LEA R2, R252, R2, 0x4 ;  /* 0x00000002fc027211 */ /* 0x000fea00078e20ff */
[----:B------:R1:W-:Y:S01]  /*d300*/  STS.128 [R2+0x10], R12 ;  /* 0x0000100c02007388 */ /* 0x0003e20000000c00 */
[----:B--2---:R-:W-:Y:S04]  /*d310*/  LOP3.LUT R141, R141, 0x60, RZ, 0xc0, !PT ;  /* 0x000000608d8d7812 */ /* 0x004fe800078ec0ff */
[----:B------:R-:W-:Y:S01]  /*d320*/  ISETP.NE.AND P0, PT, R141, RZ, PT ;  /* 0x000000ff8d00720c */ /* 0x000fe20003f05270 */
[----:B------:R-:W-:Y:S01]  /*d330*/  @!PT LDS RZ, [RZ] ;  /* 0x00000000fffff984 */ /* 0x000fe20000000800 */
[----:B------:R-:W-:Y:S01]  /*d340*/  @!PT LDS RZ, [RZ] ;  /* 0x00000000fffff984 */ /* 0x000fe20000000800 */
[----:B------:R-:W-:Y:S01]  /*d350*/  @!PT LDS RZ, [RZ] ;  /* 0x00000000fffff984 */ /* 0x000fe20000000800 */
[----:B------:R-:W-:Y:S01]  /*d360*/  @!PT LDS RZ, [RZ] ;  /* 0x00000000fffff984 */ /* 0x000fe20000000800 */
[----:B------:R2:W-:Y:S06]  /*d370*/  MEMBAR.ALL.CTA ;  /* 0x0000000000007992 */ /* 0x0005ec0000008000 */
[----:B--2---:R-:W2:Y:S02]  /*d380*/  FENCE.VIEW.ASYNC.S ;  /* 0x00000000000073c6 */ /* 0x004ea40000000000 */
[----:B--2---:R-:W-:Y:S06]  /*d390*/  BAR.SYNC.DEFER_BLOCKING 0x1, 0x80 ;  /* 0x0042000000007b1d */ /* 0x004fec0000010000 */
[----:B------:R-:W-:Y:S05]  /*d3a0*/  @P0 BRA `(.L_x_296) ;  /* 0x0000000000340947 */ /* 0x000fea0003800000 */
[----:B------:R-:W-:Y:S01]  /*d3b0*/  UIADD3 UR10, UP0, UPT, UR54, 0x680, URZ ;  /* 0x00000680360a7890 */ /* 0x000fe2000ff1e0ff */
[----:B------:R-:W-:Y:S01]  /*d3c0*/  R2UR UR6, R248 ;  /* 0x00000000f80672ca */ /* 0x000fe200000e0000 */
[----:B------:R-:W-:Y:S01]  /*d3d0*/  UIADD3 UR4, UPT, UPT, UR44, 0x8200, UR8 ;  /* 0x000082002c047890 */ /* 0x000fe2000fffe008 */
[----:B------:R-:W-:Y:S01]  /*d3e0*/  PLOP3.LUT P0, PT, PT, PT, PT, 0x80, 0x8 ;  /* 0x000000000008781c */ /* 0x000fe20003f0f070 */
[----:B------:R-:W-:Y:S01]  /*d3f0*/  UIADD3.X UR11, UPT, UPT, URZ, UR55, URZ, UP0, !UPT ;  /* 0x00000037ff0b7290 */ /* 0x000fe200087fe4ff */
[----:B-1----:R-:W-:Y:S11]  /*d400*/  IMAD.IADD R0, R250, 0x1, R170 ;  /* 0x00000001fa007824 */ /* 0x002ff600078e02aa */
.L_x_297:
[----:B------:R-:W-:Y:S02]  /*d410*/  PLOP3.LUT P1, PT, P1, P0, PT, 0xf2, 0x2f ;  /* 0x00000000002f781c */ /* 0x000fe40000f21e72 */
[----:B------:R-:W-:Y:S01]  /*d420*/  @P0 R2UR P1, UR5, R0 ;  /* 0x00000000000502ca */ /* 0x000fe20000020000 */
[----:B------:R-:W-:Y:S07]  /*d430*/  UMOV UR7, UR36 ;  /* 0x0000002400077c82 */ /* 0x000fee0008000000 */
[----:B------:R-:W-:Y:S05]  /*d440*/  @P0 PLOP3.LUT P0, PT, P1, PT, PT, 0x80, 0x8 ;  /* 0x000000000008081c */ /* 0x000fea0000f0f070 */
[----:B------:R1:W-:Y:S08]  /*d450*/  UTMASTG.3D [UR4], [UR10] ;  /* 0x000000040a0073b5 */ /* 0x0003f00008010000 */
[----:B-1----:R-:W-:Y:S05]  /*d460*/  @P0 BRA.U.ANY `(.L_x_297) ;  /* 0xfffffffd00e80947 */ /* 0x002fea000393ffff */
[----:B------:R0:W-:Y:S02]  /*d470*/  UTMACMDFLUSH ;  /* 0x00000000000079b7 */ /* 0x0001e40000000000 */
.L_x_296:
[----:B------:R-:W-:Y:S05]  /*d480*/  BSYNC.RECONVERGENT B0 ;  /* 0x0000000000007941 */ /* 0x000fea0003800200 */
.L_x_295:
[----:B------:R-:W-:Y:S01]  /*d490*/  UIADD3 UR50, UPT, UPT, UR50, 0x1, URZ ;  /* 0x0000000132327890 */ /* 0x000fe2000fffe0ff */
[----:B-1----:R-:W1:Y:S01]  /*d4a0*/  S2R R0, SR_TID.X ;  /* 0x0000000000007919 */ /* 0x002e620000002100 */
[----:B------:R-:W-:Y:S02]  /*d4b0*/  BSSY.RECONVERGENT B0, `(.L_x_298) ;  /* 0x0000008000007945 */ /* 0x000fe40003800200 */
[----:B------:R-:W-:Y:S04]  /*d4c0*/  UISETP.NE.AND UP0, UPT, UR50, 0x2, UPT ;  /* 0x000000023200788c */ /* 0x000fe8000bf05270 */
[----:B------:R-:W-:Y:S01]  /*d4d0*/  USEL UR50, UR50, URZ, UP0 ;  /* 0x000000ff32327287 */ /* 0x000fe20008000000 */
[----:B-1----:R-:W-:Y:S04]  /*d4e0*/  LOP3.LUT R0, R0, 0x60, RZ, 0xc0, !PT ;  /* 0x0000006000007812 */ /* 0x002fe800078ec0ff */
[----:B------:R-:W-:Y:S11]  /*d4f0*/  ISETP.NE.AND P0, PT, R0, RZ, PT ;  /* 0x000000ff0000720c */ /* 0x000ff60003f05270 */
[----:B------:R-:W-:Y:S02]  /*d500*/  @!UPT UIADD3 URZ, UPT, UPT, URZ, URZ, URZ ;  /* 0x000000fffffff290 */ /* 0x000fe4000fffe0ff */
[----:B------:R-:W-:Y:S05]  /*d510*/  @P0 BRA `(.L_x_299) ;  /* 0x0000000000040947 */ /* 0x000fea0003800000 */
[----:B------:R-:W-:Y:S04]  /*d520*/  DEPBAR.LE SB0, 0x1 ;  /* 0x000080400000791a */ /* 0x000fe80000000000 */
.L_x_299:
[----:B------:R-:W-:Y:S05]  /*d530*/  BSYNC.RECONVERGENT B0 ;  /* 0x0000000000007941 */ /* 0x000fea0003800200 */
.L_x_298:
[----:B------:R-:W-:Y:S01]  /*d540*/  BAR.SYNC.DEFER_BLOCKING 0x1, 0x80 ;  /* 0x0042000000007b1d */ /* 0x000fe20000010000 */
[----:B------:R-:W-:Y:S04]  /*d550*/  ISETP.NE.AND P3, PT, R245, RZ, PT ;  /* 0x000000fff500720c */ /* 0x000fe80003f65270 */
[C---:B------:R-:W-:Y:S01]  /*d560*/  ISETP.EQ.OR P2, PT, R151.reuse, 0x3, P3 ;  /* 0x000000039700780c */ /* 0x040fe20001f42670 */
[----:B------:R-:W-:Y:S01]  /*d570*/  VIADD R151, R151, 0x1 ;  /* 0x0000000197977836 */ /* 0x000fe20000000000 */
[----:B------:R-:W-:Y:S04]  /*d580*/  SEL R240, R240, 0x1, P3 ;  /* 0x00000001f0f07807 */ /* 0x000fe80001800000 */
[----:B------:R-:W-:Y:S07]  /*d590*/  ISETP.NE.AND P0, PT, R151, 0x4, PT ;  /* 0x000000049700780c */ /* 0x000fee0003f05270 */
[----:B------:R-:W-:Y:S02]  /*d5a0*/  @!P2 LEA R2, R223, UR44, 0x3 ;  /* 0x0000002cdf02ac11 */ /* 0x000fe4000f8e18ff */
[----:B------:R-:W-:Y:S04]  /*d5b0*/  @!P2 SHF.L.U32 R0, R241, 0x1f, RZ ;  /* 0x0000001ff100a819 */ /* 0x000fe800000006ff */
[----:B------:R-:W1:Y:S02]  /*d5c0*/  @!P2 SYNCS.PHASECHK.TRANS64.TRYWAIT P1, [R2+URZ+0x70], R0 ;  /* 0x000070000200a5a7 */ /* 0x000e6400080211ff */
[----:B-1----:R-:W-:Y:S01]  /*d5d0*/  @!P2 SEL R240, RZ, 0x1, !P1 ;  /* 0x00000001fff0a807 */ /* 0x002fe20004800000 */
[----:B------:R-:W-:Y:S06]  /*d5e0*/  @P0 BRA `(.L_x_300) ;  /* 0xffffff8000840947 */ /* 0x000fec000383ffff */
[----:B------:R-:W2:Y:S04]  /*d5f0*/  LDL.LU.64 R4, [R1] ;  /* 0x0000000001047983 */ /* 0x000ea80000300a00 */
[----:B------:R-:W2:Y:S01]  /*d600*/  LDL.LU.64 R6, [R1+0x8] ;  /* 0x0000080001067983 */ /* 0x000ea20000300a00 */
[----:B------:R-:W-:Y:S01]  /*d610*/  UISETP.NE.AND UP0, UPT, UR56, 0x2, UPT ;  /* 0x000000023800788c */ /* 0x000fe2000bf05270 */
[----:B------:R-:W-:Y:S01]  /*d620*/  IMAD.MOV.U32 R223, RZ, RZ, R242 ;  /* 0x000000ffffdf7224 */ /* 0x000fe200078e00f2 */
[----:B------:R-:W-:Y:S01]  /*d630*/  UIADD3 UR5, UPT, UPT, UR47, UR39, URZ ;  /* 0x000000272f057290 */ /* 0x000fe2000fffe0ff */
[----:B------:R-:W-:Y:S01]  /*d640*/  IMAD.MOV.U32 R241, RZ, RZ, R246 ;  /* 0x000000fffff17224 */ /* 0x000fe200078e00f6 */
[----:B------:R-:W-:Y:S02]  /*d650*/  UIADD3 UR4, UPT, UPT, UR48, UR40, URZ ;  /* 0x0000002830047290 */ /* 0x000fe4000fffe0ff */
[----:B------:R-:W-:-:S02]  /*d660*/  USEL UR6, URZ, 0x1, UP0 ;  /* 0x00000001ff067887 */ /* 0x000fc40008000000 */
[----:B------:R-:W-:Y:S01]  /*d670*/  USEL UR56, UR56, URZ, UP0 ;  /* 0x000000ff38387287 */ /* 0x000fe20008000000 */
[----:B------:R-:W-:Y:S01]  /*d680*/  MOV R18, UR5 ;  /* 0x0000000500127c02 */ /* 0x000fe20008000f00 */
[----:B------:R-:W-:Y:S01]  /*d690*/  ULOP3.LUT UR51, UR51, UR6, URZ, 0x3c, !UPT ;  /* 0x0000000633337292 */ /* 0x000fe2000f8e3cff */
[----:B------:R-:W-:Y:S01]  /*d6a0*/  MOV R19, UR4 ;  /* 0x0000000400137c02 */ /* 0x000fe20008000f00 */
[----:B------:R-:W-:Y:S01]  /*d6b0*/  UMOV UR36, UR49 ;  /* 0x0000003100247c82 */ /* 0x000fe20008000000 */
[----:B--2---:R-:W-:-:S13]  /*d6c0*/  LOP3.LUT P0, RZ, R6, 0x1, RZ, 0xc0, !PT ;  /* 0x0000000106ff7812 */ /* 0x004fda000780c0ff */
[----:B------:R-:W-:Y:S05]  /*d6d0*/  @P0 BRA `(.L_x_301) ;  /* 0xffffff7000d00947 */ /* 0x000fea000383ffff */
[----:B------:R-:W-:Y:S05]  /*d6e0*/  EXIT ;  /* 0x000000000000794d */ /* 0x000fea0003800000 */
.L_x_19:
[----:B---3--:R3:W4:Y:S02]  /*d6f0*/  SYNCS.PHASECHK.TRANS64.TRYWAIT P0, [R2+URZ+0x110], R3 ;  /* 0x00011003020075a7 */ /* 0x00872400080011ff */
[----:B----4-:R-:W-:Y:S05]  /*d700*/  @!P0 NANOSLEEP.SYNCS 0x989680 ;  /* 0x009896800000895d */ /* 0x010fea0003900000 */
[----:B------:R-:W4:Y:S02]  /*d710*/  @!P0 SYNCS.PHASECHK.TRANS64 P0, [R2+URZ+0x110], R3 ;  /* 0x00011003020085a7 */ /* 0x000f2400080010ff */
[----:B----4-:R-:W-:Y:S05]  /*d720*/  @!P0 BRA `(.L_x_19) ;  /* 0xfffffffc00f08947 */ /* 0x010fea000383ffff */
[----:B------:R-:W-:Y:S05]  /*d730*/  BRA `(.L_x_302) ;  /* 0xffffff3c00b87947 */ /* 0x000fea000383ffff */
.L_x_22:
[----:B------:R-:W-:-:S07]  /*d740*/  MOV R4, UR33 ;  /* 0x0000002100047c02 */ /* 0x000fce0008000f00 */
.L_x_303:
[----:B--2---:R2:W3:Y:S02]  /*d750*/  SYNCS.PHASECHK.TRANS64.TRYWAIT P0, [R4+URZ+0x38], R2 ;  /* 0x00003802040075a7 */ /* 0x0044e400080011ff */
[----:B---3--:R-:W-:Y:S05]  /*d760*/  @!P0 NANOSLEEP.SYNCS 0x989680 ;  /* 0x009896800000895d */ /* 0x008fea0003900000 */
[----:B------:R-:W3:Y:S02]  /*d770*/  @!P0 SYNCS.PHASECHK.TRANS64 P0, [R4+URZ+0x38], R2 ;  /* 0x00003802040085a7 */ /* 0x000ee400080010ff */
[----:B---3--:R-:W-:Y:S05]  /*d780*/  @!P0 BRA `(.L_x_303) ;  /* 0xfffffffc00f08947 */ /* 0x008fea000383ffff */
[----:B------:R-:W-:Y:S05]  /*d790*/  BRA `(.L_x_21) ;  /* 0xffffff4000087947 */ /* 0x000fea000383ffff */
.L_x_28:
[----:B------:R-:W-:-:S07]  /*d7a0*/  MOV R4, UR17 ;  /* 0x0000001100047c02 */ /* 0x000fce0008000f00 */
.L_x_304:
[----:B-1----:R1:W2:Y:S02]  /*d7b0*/  SYNCS.PHASECHK.TRANS64.TRYWAIT P0, [R4+URZ+0x38], R2 ;  /* 0x00003802040075a7 */ /* 0x0022a400080011ff */
[----:B--2---:R-:W-:Y:S05]  /*d7c0*/  @!P0 NANOSLEEP.SYNCS 0x989680 ;  /* 0x009896800000895d */ /* 0x004fea0003900000 */
[----:B------:R-:W2:Y:S02]  /*d7d0*/  @!P0 SYNCS.PHASECHK.TRANS64 P0, [R4+URZ+0x38], R2 ;  /* 0x00003802040085a7 */ /* 0x000ea400080010ff */
[----:B--2---:R-:W-:Y:S05]  /*d7e0*/  @!P0 BRA `(.L_x_304) ;  /* 0xfffffffc00f08947 */ /* 0x004fea000383ffff */
[----:B------:R-:W-:Y:S05]  /*d7f0*/  BRA `(.L_x_27) ;  /* 0xffffff4000b47947 */ /* 0x000fea000383ffff */
.L_x_32:
[----:B-1----:R1:W2:Y:S02]  /*d800*/  SYNCS.PHASECHK.TRANS64.TRYWAIT P0, [R3+URZ+0xc0], R2 ;  /* 0x0000c002030075a7 */ /* 0x0022a400080011ff */
[----:B--2---:R-:W-:Y:S05]  /*d810*/  @!P0 NANOSLEEP.SYNCS 0x989680 ;  /* 0x009896800000895d */ /* 0x004fea0003900000 */
[----:B------:R-:W2:Y:S02]  /*d820*/  @!P0 SYNCS.PHASECHK.TRANS64 P0, [R3+URZ+0xc0], R2 ;  /* 0x0000c002030085a7 */ /* 0x000ea400080010ff */
[----:B--2---:R-:W-:Y:S05]  /*d830*/  @!P0 BRA `(.L_x_32) ;  /* 0xfffffffc00f08947 */ /* 0x004fea000383ffff */
[----:B------:R-:W-:Y:S05]  /*d840*/  BRA `(.L_x_305) ;  /* 0xffffff4400447947 */ /* 0x000fea000383ffff */
.L_x_36:
[----:B------:R-:W-:-:S07]  /*d850*/  MOV R3, UR5 ;  /* 0x0000000500037c02 */ /* 0x000fce0008000f00 */
.L_x_306:
[----:B-1----:R1:W2:Y:S02]  /*d860*/  SYNCS.PHASECHK.TRANS64.TRYWAIT P0, [R3+URZ], R2 ;  /* 0x00000002030075a7 */ /* 0x0022a400080011ff */
[----:B--2---:R-:W-:Y:S05]  /*d870*/  @!P0 NANOSLEEP.SYNCS 0x989680 ;  /* 0x009896800000895d */ /* 0x004fea0003900000 */
[----:B------:R-:W2:Y:S02]  /*d880*/  @!P0 SYNCS.PHASECHK.TRANS64 P0, [R3+URZ], R2 ;  /* 0x00000002030085a7 */ /* 0x000ea400080010ff */
[----:B--2---:R-:W-:Y:S05]  /*d890*/  @!P0 BRA `(.L_x_306) ;  /* 0xfffffffc00f08947 */ /* 0x004fea000383ffff */
[----:B------:R-:W-:Y:S05]  /*d8a0*/  BRA `(.L_x_307) ;  /* 0xffffff4800b07947 */ /* 0x000fea000383ffff */
.L_x_37:
[----:B------:R-:W-:-:S07]  /*d8b0*/  MOV R3, UR5 ;  /* 0x0000000500037c02 */ /* 0x000fce0008000f00 */
.L_x_308:
[----:B-1----:R1:W2:Y:S02]  /*d8c0*/  SYNCS.PHASECHK.TRANS64.TRYWAIT P0, [R3+URZ], R2 ;  /* 0x00000002030075a7 */ /* 0x0022a400080011ff */
[----:B--2---:R-:W-:Y:S05]  /*d8d0*/  @!P0 NANOSLEEP.SYNCS 0x989680 ;  /* 0x009896800000895d */ /* 0x004fea0003900000 */
[----:B------:R-:W2:Y:S02]  /*d8e0*/  @!P0 SYNCS.PHASECHK.TRANS64 P0, [R3+URZ], R2 ;  /* 0x00000002030085a7 */ /* 0x000ea400080010ff */
[----:B--2---:R-:W-:Y:S05]  /*d8f0*/  @!P0 BRA `(.L_x_308) ;  /* 0xfffffffc00f08947 */ /* 0x004fea000383ffff */
[----:B------:R-:W-:Y:S05]  /*d900*/  BRA `(.L_x_309) ;  /* 0xffffff4800bc7947 */ /* 0x000fea000383ffff */
.L_x_38:
[----:B------:R-:W-:-:S07]  /*d910*/  MOV R3, UR5 ;  /* 0x0000000500037c02 */ /* 0x000fce0008000f00 */
.L_x_310:
[----:B-1----:R1:W2:Y:S02]  /*d920*/  SYNCS.PHASECHK.TRANS64.TRYWAIT P0, [R3+URZ], R2 ;  /* 0x00000002030075a7 */ /* 0x0022a400080011ff */
[----:B--2---:R-:W-:Y:S05]  /*d930*/  @!P0 NANOSLEEP.SYNCS 0x989680 ;  /* 0x009896800000895d */ /* 0x004fea0003900000 */
[----:B------:R-:W2:Y:S02]  /*d940*/  @!P0 SYNCS.PHASECHK.TRANS64 P0, [R3+URZ], R2 ;  /* 0x00000002030085a7 */ /* 0x000ea400080010ff */
[----:B--2---:R-:W-:Y:S05]  /*d950*/  @!P0 BRA `(.L_x_310) ;  /* 0xfffffffc00f08947 */ /* 0x004fea000383ffff */
[----:B------:R-:W-:Y:S05]  /*d960*/  BRA `(.L_x_311) ;  /* 0xffffff4800c87947 */ /* 0x000fea000383ffff */
.L_x_39:
[----:B------:R-:W-:-:S07]  /*d970*/  MOV R3, UR5 ;  /* 0x0000000500037c02 */ /* 0x000fce0008000f00 */
.L_x_312:
[----:B-1----:R1:W2:Y:S02]  /*d980*/  SYNCS.PHASECHK.TRANS64.TRYWAIT P0, [R3+URZ], R2 ;  /* 0x00000002030075a7 */ /* 0x0022a400080011ff */
[----:B--2---:R-:W-:Y:S05]  /*d990*/  @!P0 NANOSLEEP.SYNCS 0x989680 ;  /* 0x009896800000895d */ /* 0x004fea0003900000 */
[----:B------:R-:W2:Y:S02]  /*d9a0*/  @!P0 SYNCS.PHASECHK.TRANS64 P0, [R3+URZ], R2 ;  /* 0x00000002030085a7 */ /* 0x000ea400080010ff */
[----:B--2---:R-:W-:Y:S05]  /*d9b0*/  @!P0 BRA `(.L_x_312) ;  /* 0xfffffffc00f08947 */ /* 0x004fea000383ffff */
[----:B------:R-:W-:Y:S05]  /*d9c0*/  BRA `(.L_x_313) ;  /* 0xffffff4800d47947 */ /* 0x000fea000383ffff */
.L_x_40:
[----:B------:R-:W-:-:S07]  /*d9d0*/  MOV R3, UR5 ;  /* 0x0000000500037c02 */ /* 0x000fce0008000f00 */
.L_x_314:
[----:B-1----:R1:W2:Y:S02]  /*d9e0*/  SYNCS.PHASECHK.TRANS64.TRYWAIT P0, [R3+URZ], R2 ;  /* 0x00000002030075a7 */ /* 0x0022a400080011ff */
[----:B--2---:R-:W-:Y:S05]  /*d9f0*/  @!P0 NANOSLEEP.SYNCS 0x989680 ;  /* 0x009896800000895d */ /* 0x004fea0003900000 */
[----:B------:R-:W2:Y:S02]  /*da00*/  @!P0 SYNCS.PHASECHK.TRANS64 P0, [R3+URZ], R2 ;  /* 0x00000002030085a7 */ /* 0x000ea400080010ff */
[----:B--2---:R-:W-:Y:S05]  /*da10*/  @!P0 BRA `(.L_x_314) ;  /* 0xfffffffc00f08947 */ /* 0x004fea000383ffff */
[----:B------:R-:W-:Y:S05]  /*da20*/  BRA `(.L_x_315) ;  /* 0xffffff4800e07947 */ /* 0x000fea000383ffff */
.L_x_41:
[----:B------:R-:W-:-:S07]  /*da30*/  MOV R3, UR5 ;  /* 0x0000000500037c02 */ /* 0x000fce0008000f00 */
.L_x_316:
[----:B-1----:R1:W2:Y:S02]  /*da40*/  SYNCS.PHASECHK.TRANS64.TRYWAIT P0, [R3+URZ], R2 ;  /* 0x00000002030075a7 */ /* 0x0022a400080011ff */
[----:B--2---:R-:W-:Y:S05]  /*da50*/  @!P0 NANOSLEEP.SYNCS 0x989680 ;  /* 0x009896800000895d */ /* 0x004fea0003900000 */
[----:B------:R-:W2:Y:S02]  /*da60*/  @!P0 SYNCS.PHASECHK.TRANS64 P0, [R3+URZ], R2 ;  /* 0x00000002030085a7 */ /* 0x000ea400080010ff */
[----:B--2---:R-:W-:Y:S05]  /*da70*/  @!P0 BRA `(.L_x_316) ;  /* 0xfffffffc00f08947 */ /* 0x004fea000383ffff */
[----:B------:R-:W-:Y:S05]  /*da80*/  BRA `(.L_x_317) ;  /* 0xffffff4800ec7947 */ /* 0x000fea000383ffff */
.L_x_44:
[----:B--2---:R2:W3:Y:S02]  /*da90*/  SYNCS.PHASECHK.TRANS64.TRYWAIT P0, [R0+URZ+0x100], R2 ;  /* 0x00010002000075a7 */ /* 0x0044e400080011ff */
[----:B---3--:R-:W-:Y:S05]  /*daa0*/  @!P0 NANOSLEEP.SYNCS 0x989680 ;  /* 0x009896800000895d */ /* 0x008fea0003900000 */
[----:B------:R-:W3:Y:S02]  /*dab0*/  @!P0 SYNCS.PHASECHK.TRANS64 P0, [R0+URZ+0x100], R2 ;  /* 0x00010002000085a7 */ /* 0x000ee400080010ff */
[----:B---3--:R-:W-:Y:S05]  /*dac0*/  @!P0 BRA `(.L_x_44) ;  /* 0xfffffffc00f08947 */ /* 0x008fea000383ffff */
[----:B------:R-:W-:Y:S05]  /*dad0*/  BRA `(.L_x_318) ;  /* 0xffffff4c00507947 */ /* 0x000fea000383ffff */
.L_x_45:
[----:B------:R-:W-:-:S07]  /*dae0*/  MOV R3, UR5 ;  /* 0x0000000500037c02 */ /* 0x000fce0008000f00 */
.L_x_319:
[----:B--2---:R2:W3:Y:S02]  /*daf0*/  SYNCS.PHASECHK.TRANS64.TRYWAIT P0, [R3+URZ+0xd0], R2 ;  /* 0x0000d002030075a7 */ /* 0x0044e400080011ff */
[----:B---3--:R-:W-:Y:S05]  /*db00*/  @!P0 NANOSLEEP.SYNCS 0x989680 ;  /* 0x009896800000895d */ /* 0x008fea0003900000 */
[----:B------:R-:W3:Y:S02]  /*db10*/  @!P0 SYNCS.PHASECHK.TRANS64 P0, [R3+URZ+0xd0], R2 ;  /* 0x0000d002030085a7 */ /* 0x000ee400080010ff */
[----:B---3--:R-:W-:Y:S05]  /*db20*/  @!P0 BRA `(.L_x_319) ;  /* 0xfffffffc00f08947 */ /* 0x008fea000383ffff */
[----:B------:R-:W-:Y:S05]  /*db30*/  BRA `(.L_x_320) ;  /* 0xffffff4c00607947 */ /* 0x000fea000383ffff */
.L_x_46:
[----:B--2---:R2:W3:Y:S02]  /*db40*/  SYNCS.PHASECHK.TRANS64.TRYWAIT P1, [R0+URZ+0xc0], R2 ;  /* 0x0000c002000075a7 */ /* 0x0044e400080211ff */
[----:B---3--:R-:W-:Y:S05]  /*db50*/  @!P1 NANOSLEEP.SYNCS 0x989680 ;  /* 0x009896800000995d */ /* 0x008fea0003900000 */
[----:B------:R-:W3:Y:S02]  /*db60*/  @!P1 SYNCS.PHASECHK.TRANS64 P1, [R0+URZ+0xc0], R2 ;  /* 0x0000c002000095a7 */ /* 0x000ee400080210ff */
[----:B---3--:R-:W-:Y:S05]  /*db70*/  @!P1 BRA `(.L_x_46) ;  /* 0xfffffffc00f09947 */ /* 0x008fea000383ffff */
[----:B------:R-:W-:Y:S05]  /*db80*/  BRA `(.L_x_321) ;  /* 0xffffff4c00907947 */ /* 0x000fea000383ffff */
.L_x_49:
[----:B------:R-:W-:-:S07]  /*db90*/  MOV R2, UR5 ;  /* 0x0000000500027c02 */ /* 0x000fce0008000f00 */
.L_x_322:
[----:B--2---:R2:W3:Y:S02]  /*dba0*/  SYNCS.PHASECHK.TRANS64.TRYWAIT P0, [R2+URZ+0xd0], R0 ;  /* 0x0000d000020075a7 */ /* 0x0044e400080011ff */
[----:B---3--:R-:W-:Y:S05]  /*dbb0*/  @!P0 NANOSLEEP.SYNCS 0x989680 ;  /* 0x009896800000895d */ /* 0x008fea0003900000 */
[----:B------:R-:W3:Y:S02]  /*dbc0*/  @!P0 SYNCS.PHASECHK.TRANS64 P0, [R2+URZ+0xd0], R0 ;  /* 0x0000d000020085a7 */ /* 0x000ee400080010ff */
[----:B---3--:R-:W-:Y:S05]  /*dbd0*/  @!P0 BRA `(.L_x_322) ;  /* 0xfffffffc00f08947 */ /* 0x008fea000383ffff */
[----:B------:R-:W-:Y:S05]  /*dbe0*/  BRA `(.L_x_48) ;  /* 0xffffff4c00e47947 */ /* 0x000fea000383ffff */
.L_x_56:
[----:B--2---:R2:W3:Y:S02]  /*dbf0*/  SYNCS.PHASECHK.TRANS64.TRYWAIT P1, [R3+URZ+0xc0], R4 ;  /* 0x0000c004030075a7 */ /* 0x0044e400080211ff */
[----:B---3--:R-:W-:Y:S05]  /*dc00*/  @!P1 NANOSLEEP.SYNCS 0x989680 ;  /* 0x009896800000995d */ /* 0x008fea0003900000 */
[----:B------:R-:W3:Y:S02]  /*dc10*/  @!P1 SYNCS.PHASECHK.TRANS64 P1, [R3+URZ+0xc0], R4 ;  /* 0x0000c004030095a7 */ /* 0x000ee400080210ff */
[----:B---3--:R-:W-:Y:S05]  /*dc20*/  @!P1 BRA `(.L_x_56) ;  /* 0xfffffffc00f09947 */ /* 0x008fea000383ffff */
[----:B------:R-:W-:Y:S05]  /*dc30*/  BRA `(.L_x_323) ;  /* 0xffffff5400487947 */ /* 0x000fea000383ffff */
.L_x_57:
[----:B------:R-:W-:-:S07]  /*dc40*/  MOV R4, UR8 ;  /* 0x0000000800047c02 */ /* 0x000fce0008000f00 */
.L_x_324:
[----:B-1----:R1:W2:Y:S02]  /*dc50*/  SYNCS.PHASECHK.TRANS64.TRYWAIT P0, [R4+URZ+0xf0], R3 ;  /* 0x0000f003040075a7 */ /* 0x0022a400080011ff */
[----:B--2---:R-:W-:Y:S05]  /*dc60*/  @!P0 NANOSLEEP.SYNCS 0x989680 ;  /* 0x009896800000895d */ /* 0x004fea0003900000 */
[----:B------:R-:W2:Y:S02]  /*dc70*/  @!P0 SYNCS.PHASECHK.TRANS64 P0, [R4+URZ+0xf0], R3 ;  /* 0x0000f003040085a7 */ /* 0x000ea400080010ff */
[----:B--2---:R-:W-:Y:S05]  /*dc80*/  @!P0 BRA `(.L_x_324) ;  /* 0xfffffffc00f08947 */ /* 0x004fea000383ffff */
[----:B------:R-:W-:Y:S05]  /*dc90*/  BRA `(.L_x_325) ;  /* 0xffffff54007c7947 */ /* 0x000fea000383ffff */
.L_x_60:
[----:B------:R-:W-:Y:S07]  /*dca0*/  MOV R3, UR7 ;  /* 0x0000000700037c02 */ /* 0x000fee0008000f00 */
.L_x_326:
[----:B-1----:R1:W2:Y:S02]  /*dcb0*/  SYNCS.PHASECHK.TRANS64.TRYWAIT P0, [R3+URZ], R2 ;  /* 0x00000002030075a7 */ /* 0x0022a400080011ff */
[----:B--2---:R-:W-:Y:S05]  /*dcc0*/  @!P0 NANOSLEEP.SYNCS 0x989680 ;  /* 0x009896800000895d */ /* 0x004fea0003900000 */
[----:B------:R-:W2:Y:S02]  /*dcd0*/  @!P0 SYNCS.PHASECHK.TRANS64 P0, [R3+URZ], R2 ;  /* 0x00000002030085a7 */ /* 0x000ea400080010ff */
[----:B--2---:R-:W-:Y:S05]  /*dce0*/  @!P0 BRA `(.L_x_326) ;  /* 0xfffffffc00f08947 */ /* 0x004fea000383ffff */
[----:B------:R-:W-:Y:S05]  /*dcf0*/  BRA `(.L_x_59) ;  /* 0xffffff5400987947 */ /* 0x000fea000383ffff */
.L_x_63:
[----:B------:R-:W-:-:S07]  /*dd00*/  MOV R2, UR5 ;  /* 0x0000000500027c02 */ /* 0x000fce0008000f00 */
.L_x_327:
[----:B-1----:R1:W3:Y:S02]  /*dd10*/  SYNCS.PHASECHK.TRANS64.TRYWAIT P0, [R2+URZ], R0 ;  /* 0x00000000020075a7 */ /* 0x0022e400080011ff */
[----:B---3--:R-:W-:Y:S05]  /*dd20*/  @!P0 NANOSLEEP.SYNCS 0x989680 ;  /* 0x009896800000895d */ /* 0x008fea0003900000 */
[----:B------:R-:W3:Y:S02]  /*dd30*/  @!P0 SYNCS.PHASECHK.TRANS64 P0, [R2+URZ], R0 ;  /* 0x00000000020085a7 */ /* 0x000ee400080010ff */
[----:B---3--:R-:W-:Y:S05]  /*dd40*/  @!P0 BRA `(.L_x_327) ;  /* 0xfffffffc00f08947 */ /* 0x008fea000383ffff */
[----:B------:R-:W-:Y:S05]  /*dd50*/  BRA `(.L_x_328) ;  /* 0xffffff5800507947 */ /* 0x000fea000383ffff */
.L_x_64:
[----:B------:R-:W-:-:S07]  /*dd60*/  MOV R2, UR7 ;  /* 0x0000000700027c02 */ /* 0x000fce0008000f00 */
.L_x_329:
[----:B-1----:R1:W3:Y:S02]  /*dd70*/  SYNCS.PHASECHK.TRANS64.TRYWAIT P0, [R2+URZ], R0 ;  /* 0x00000000020075a7 */ /* 0x0022e400080011ff */
[----:B---3--:R-:W-:Y:S05]  /*dd80*/  @!P0 NANOSLEEP.SYNCS 0x989680 ;  /* 0x009896800000895d */ /* 0x008fea0003900000 */
[----:B------:R-:W3:Y:S02]  /*dd90*/  @!P0 SYNCS.PHASECHK.TRANS64 P0, [R2+URZ], R0 ;  /* 0x00000000020085a7 */ /* 0x000ee400080010ff */
[----:B---3--:R-:W-:Y:S05]  /*dda0*/  @!P0 BRA `(.L_x_329) ;  /* 0xfffffffc00f08947 */ /* 0x008fea000383ffff */
[----:B------:R-:W-:Y:S05]  /*ddb0*/  BRA `(.L_x_330) ;  /* 0xffffff58005c7947 */ /* 0x000fea000383ffff */
.L_x_69:
[----:B---3--:R3:W1:Y:S02]  /*ddc0*/  SYNCS.PHASECHK.TRANS64.TRYWAIT P0, [R0+URZ+0xc0], R2 ;  /* 0x0000c002000075a7 */ /* 0x00866400080011ff */
[----:B-1----:R-:W-:Y:S05]  /*ddd0*/  @!P0 NANOSLEEP.SYNCS 0x989680 ;  /* 0x009896800000895d */ /* 0x002fea0003900000 */
[----:B------:R-:W1:Y:S02]  /*dde0*/  @!P0 SYNCS.PHASECHK.TRANS64 P0, [R0+URZ+0xc0], R2 ;  /* 0x0000c002000085a7 */ /* 0x000e6400080010ff */
[----:B-1----:R-:W-:Y:S05]  /*ddf0*/  @!P0 BRA `(.L_x_69) ;  /* 0xfffffffc00f08947 */ /* 0x002fea000383ffff */
[----:B------:R-:W-:Y:S05]  /*de00*/  BRA `(.L_x_331) ;  /* 0xffffff5c00707947 */ /* 0x000fea000383ffff */
.L_x_72:
[----:B------:R-:W-:Y:S07]  /*de10*/  MOV R2, UR7 ;  /* 0x0000000700027c02 */ /* 0x000fee0008000f00 */
.L_x_332:
[----:B-1----:R1:W3:Y:S02]  /*de20*/  SYNCS.PHASECHK.TRANS64.TRYWAIT P0, [R2+URZ+0xb8], R0 ;  /* 0x0000b800020075a7 */ /* 0x0022e400080011ff */
[----:B---3--:R-:W-:Y:S05]  /*de30*/  @!P0 NANOSLEEP.SYNCS 0x989680 ;  /* 0x009896800000895d */ /* 0x008fea0003900000 */
[----:B------:R-:W3:Y:S02]  /*de40*/  @!P0 SYNCS.PHASECHK.TRANS64 P0, [R2+URZ+0xb8], R0 ;  /* 0x0000b800020085a7 */ /* 0x000ee400080010ff */
[----:B---3--:R-:W-:Y:S05]  /*de50*/  @!P0 BRA `(.L_x_332) ;  /* 0xfffffffc00f08947 */ /* 0x008fea000383ffff */
[----:B------:R-:W-:Y:S05]  /*de60*/  BRA `(.L_x_71) ;  /* 0xffffff60004c7947 */ /* 0x000fea000383ffff */
.L_x_75:
[----:B-1----:R-:W-:Y:S07]  /*de70*/  MOV R0, UR7 ;  /* 0x0000000700007c02 */ /* 0x002fee0008000f00 */
.L_x_333:
[----:B-1----:R1:W3:Y:S02]  /*de80*/  SYNCS.PHASECHK.TRANS64.TRYWAIT P0, [R0+URZ+0x90], R16 ;  /* 0x00009010000075a7 */ /* 0x0022e400080011ff */
[----:B---3--:R-:W-:Y:S05]  /*de90*/  @!P0 NANOSLEEP.SYNCS 0x989680 ;  /* 0x009896800000895d */ /* 0x008fea0003900000 */
[----:B------:R-:W3:Y:S02]  /*dea0*/  @!P0 SYNCS.PHASECHK.TRANS64 P0, [R0+URZ+0x90], R16 ;  /* 0x00009010000085a7 */ /* 0x000ee400080010ff */
[----:B---3--:R-:W-:Y:S05]  /*deb0*/  @!P0 BRA `(.L_x_333) ;  /* 0xfffffffc00f08947 */ /* 0x008fea000383ffff */
[----:B------:R-:W-:Y:S05]  /*dec0*/  BRA `(.L_x_334) ;  /* 0xffffff6000bc7947 */ /* 0x000fea000383ffff */
.L_x_76:
[----:B------:R-:W-:Y:S07]  /*ded0*/  MOV R0, UR7 ;  /* 0x0000000700007c02 */ /* 0x000fee0008000f00 */
.L_x_335:
[----:B-1----:R1:W3:Y:S02]  /*dee0*/  SYNCS.PHASECHK.TRANS64.TRYWAIT P0, [R0+URZ+0x98], R16 ;  /* 0x00009810000075a7 */ /* 0x0022e400080011ff */
[----:B---3--:R-:W-:Y:S05]  /*def0*/  @!P0 NANOSLEEP.SYNCS 0x989680 ;  /* 0x009896800000895d */ /* 0x008fea0003900000 */
[----:B------:R-:W3:Y:S02]  /*df00*/  @!P0 SYNCS.PHASECHK.TRANS64 P0, [R0+URZ+0x98], R16 ;  /* 0x00009810000085a7 */ /* 0x000ee400080010ff */
[----:B---3--:R-:W-:Y:S05]  /*df10*/  @!P0 BRA `(.L_x_335) ;  /* 0xfffffffc00f08947 */ /* 0x008fea000383ffff */
[----:B------:R-:W-:Y:S05]  /*df20*/  BRA `(.L_x_336) ;  /* 0xffffff6000dc7947 */ /* 0x000fea000383ffff */
.L_x_77:
[----:B------:R-:W-:Y:S07]  /*df30*/  MOV R0, UR7 ;  /* 0x0000000700007c02 */ /* 0x000fee0008000f00 */
.L_x_337:
[----:B-1----:R1:W3:Y:S02]  /*df40*/  SYNCS.PHASECHK.TRANS64.TRYWAIT P0, [R0+URZ+0xa0], R16 ;  /* 0x0000a010000075a7 */ /* 0x0022e400080011ff */
[----:B---3--:R-:W-:Y:S05]  /*df50*/  @!P0 NANOSLEEP.SYNCS 0x989680 ;  /* 0x009896800000895d */ /* 0x008fea0003900000 */
[----:B------:R-:W3:Y:S02]  /*df60*/  @!P0 SYNCS.PHASECHK.TRANS64 P0, [R0+URZ+0xa0], R16 ;  /* 0x0000a010000085a7 */ /* 0x000ee400080010ff */
[----:B---3--:R-:W-:Y:S05]  /*df70*/  @!P0 BRA `(.L_x_337) ;  /* 0xfffffffc00f08947 */ /* 0x008fea000383ffff */
[----:B------:R-:W-:Y:S05]  /*df80*/  BRA `(.L_x_338) ;  /* 0xffffff6400087947 */ /* 0x000fea000383ffff */
.L_x_78:
[----:B------:R-:W-:Y:S07]  /*df90*/  MOV R2, UR7 ;  /* 0x0000000700027c02 */ /* 0x000fee0008000f00 */
.L_x_339:
[----:B-1----:R1:W2:Y:S02]  /*dfa0*/  SYNCS.PHASECHK.TRANS64.TRYWAIT P0, [R2+URZ+0xa8], R16 ;  /* 0x0000a810020075a7 */ /* 0x0022a400080011ff */
[----:B--2---:R-:W-:Y:S05]  /*dfb0*/  @!P0 NANOSLEEP.SYNCS 0x989680 ;  /* 0x009896800000895d */ /* 0x004fea0003900000 */
[----:B------:R-:W2:Y:S02]  /*dfc0*/  @!P0 SYNCS.PHASECHK.TRANS64 P0, [R2+URZ+0xa8], R16 ;  /* 0x0000a810020085a7 */ /* 0x000ea400080010ff */
[----:B--2---:R-:W-:Y:S05]  /*dfd0*/  @!P0 BRA `(.L_x_339) ;  /* 0xfffffffc00f08947 */ /* 0x004fea000383ffff */
[----:B------:R-:W-:Y:S05]  /*dfe0*/  BRA `(.L_x_340) ;  /* 0xffffff64007c7947 */ /* 0x000fea000383ffff */
.L_x_80:
[----:B------:R-:W-:-:S07]  /*dff0*/  MOV R2, UR7 ;  /* 0x0000000700027c02 */ /* 0x000fce0008000f00 */
.L_x_341:
[----:B-1----:R1:W2:Y:S02]  /*e000*/  SYNCS.PHASECHK.TRANS64.TRYWAIT P0, [R2+URZ+0x90], R0 ;  /* 0x00009000020075a7 */ /* 0x0022a400080011ff */
[----:B--2---:R-:W-:Y:S05]  /*e010*/  @!P0 NANOSLEEP.SYNCS 0x989680 ;  /* 0x009896800000895d */ /* 0x004fea0003900000 */
[----:B------:R-:W2:Y:S02]  /*e020*/  @!P0 SYNCS.PHASECHK.TRANS64 P0, [R2+URZ+0x90], R0 ;  /* 0x00009000020085a7 */ /* 0x000ea400080010ff */
[----:B--2---:R-:W-:Y:S05]  /*e030*/  @!P0 BRA `(.L_x_341) ;  /* 0xfffffffc00f08947 */ /* 0x004fea000383ffff */
[----:B------:R-:W-:Y:S05]  /*e040*/  BRA `(.L_x_342) ;  /* 0xffffff6400d07947 */ /* 0x000fea000383ffff */
.L_x_81:
[----:B-1----:R-:W-:-:S07]  /*e050*/  MOV R2, UR7 ;  /* 0x0000000700027c02 */ /* 0x002fce0008000f00 */
.L_x_343:
[----:B-1----:R1:W2:Y:S02]  /*e060*/  SYNCS.PHASECHK.TRANS64.TRYWAIT P0, [R2+URZ+0x98], R0 ;  /* 0x00009800020075a7 */ /* 0x0022a400080011ff */
[----:B--2---:R-:W-:Y:S05]  /*e070*/  @!P0 NANOSLEEP.SYNCS 0x989680 ;  /* 0x009896800000895d */ /* 0x004fea0003900000 */
[----:B------:R-:W2:Y:S02]  /*e080*/  @!P0 SYNCS.PHASECHK.TRANS64 P0, [R2+URZ+0x98], R0 ;  /* 0x00009800020085a7 */ /* 0x000ea400080010ff */
[----:B--2---:R-:W-:Y:S05]  /*e090*/  @!P0 BRA `(.L_x_343) ;  /* 0xfffffffc00f08947 */ /* 0x004fea000383ffff */
[----:B------:R-:W-:Y:S05]  /*e0a0*/  BRA `(.L_x_344) ;  /* 0xffffff6400c07947 */ /* 0x000fea000383ffff */
.L_x_82:
[----:B-1----:R-:W-:-:S07]  /*e0b0*/  MOV R2, UR7 ;  /* 0x0000000700027c02 */ /* 0x002fce0008000f00 */
.L_x_345:
[----:B-1----:R1:W2:Y:S02]  /*e0c0*/  SYNCS.PHASECHK.TRANS64.TRYWAIT P0, [R2+URZ+0xa0], R0 ;  /* 0x0000a000020075a7 */ /* 0x0022a400080011ff */
[----:B--2---:R-:W-:Y:S05]  /*e0d0*/  @!P0 NANOSLEEP.SYNCS 0x989680 ;  /* 0x009896800000895d */ /* 0x004fea0003900000 */
[----:B------:R-:W2:Y:S02]  /*e0e0*/  @!P0 SYNCS.PHASECHK.TRANS64 P0, [R2+URZ+0xa0], R0 ;  /* 0x0000a000020085a7 */ /* 0x000ea400080010ff */
[----:B--2---:R-:W-:Y:S05]  /*e0f0*/  @!P0 BRA `(.L_x_345) ;  /* 0xfffffffc00f08947 */ /* 0x004fea000383ffff */
[----:B------:R-:W-:Y:S05]  /*e100*/  BRA `(.L_x_346) ;  /* 0xffffff6400b07947 */ /* 0x000fea000383ffff */
.L_x_84:
[----:B------:R-:W-:-:S07]  /*e110*/  MOV R2, UR5 ;  /* 0x0000000500027c02 */ /* 0x000fce0008000f00 */
.L_x_347:
[----:B-1----:R1:W2:Y:S02]  /*e120*/  SYNCS.PHASECHK.TRANS64.TRYWAIT P0, [R2+URZ+0xc0], R0 ;  /* 0x0000c000020075a7 */ /* 0x0022a400080011ff */
[----:B--2---:R-:W-:Y:S05]  /*e130*/  @!P0 NANOSLEEP.SYNCS 0x989680 ;  /* 0x009896800000895d */ /* 0x004fea0003900000 */
[----:B------:R-:W2:Y:S02]  /*e140*/  @!P0 SYNCS.PHASECHK.TRANS64 P0, [R2+URZ+0xc0], R0 ;  /* 0x0000c000020085a7 */ /* 0x000ea400080010ff */
[----:B--2---:R-:W-:Y:S05]  /*e150*/  @!P0 BRA `(.L_x_347) ;  /* 0xfffffffc00f08947 */ /* 0x004fea000383ffff */
[----:B------:R-:W-:Y:S05]  /*e160*/  BRA `(.L_x_348) ;  /* 0xffffff6800407947 */ /* 0x000fea000383ffff */
.L_x_98:
[----:B-1----:R1:W2:Y:S02]  /*e170*/  SYNCS.PHASECHK.TRANS64.TRYWAIT P0, [R4+URZ+0x70], R3 ;  /* 0x00007003040075a7 */ /* 0x0022a400080011ff */
[----:B--2---:R-:W-:Y:S05]  /*e180*/  @!P0 NANOSLEEP.SYNCS 0x989680 ;  /* 0x009896800000895d */ /* 0x004fea0003900000 */
[----:B------:R-:W2:Y:S02]  /*e190*/  @!P0 SYNCS.PHASECHK.TRANS64 P0, [R4+URZ+0x70], R3 ;  /* 0x00007003040085a7 */ /* 0x000ea400080010ff */
[----:B--2---:R-:W-:Y:S05]  /*e1a0*/  @!P0 BRA `(.L_x_98) ;  /* 0xfffffffc00f08947 */ /* 0x004fea000383ffff */
[----:B------:R-:W-:Y:S05]  /*e1b0*/  BRA `(.L_x_97) ;  /* 0xffffff7400e07947 */ /* 0x000fea000383ffff */
.L_x_101:
[----:B-1----:R1:W2:Y:S02]  /*e1c0*/  SYNCS.PHASECHK.TRANS64.TRYWAIT P1, [R222+URZ+0xe0], R0 ;  /* 0x0000e000de0075a7 */ /* 0x0022a400080211ff */
[----:B--2---:R-:W-:Y:S05]  /*e1d0*/  @!P1 NANOSLEEP.SYNCS 0x989680 ;  /* 0x009896800000995d */ /* 0x004fea0003900000 */
[----:B------:R-:W2:Y:S02]  /*e1e0*/  @!P1 SYNCS.PHASECHK.TRANS64 P1, [R222+URZ+0xe0], R0 ;  /* 0x0000e000de0095a7 */ /* 0x000ea400080210ff */
[----:B--2---:R-:W-:Y:S05]  /*e1f0*/  @!P1 BRA `(.L_x_101) ;  /* 0xfffffffc00f09947 */ /* 0x004fea000383ffff */
[----:B------:R-:W-:Y:S05]  /*e200*/  BRA `(.L_x_100) ;  /* 0xffffff7800787947 */ /* 0x000fea000383ffff */
        .weak           $__internal_0_$__cuda_sm10x_tcgen05_guardrail_trap_col_being_dealloced_not_returned_by_alloc
        .type           $__internal_0_$__cuda_sm10x_tcgen05_guardrail_trap_col_being_dealloced_not_returned_by_alloc,@function
        .size           $__internal_0_$__cuda_sm10x_tcgen05_guardrail_trap_col_being_dealloced_not_returned_by_alloc,($__internal_1_$__cuda_sm10x_tcgen05_guardrail_trap_phase_invalid_during_alloc - $__internal_0_$__cuda_sm10x_tcgen05_guardrail_trap_col_being_dealloced_not_returned_by_alloc)
$__internal_0_$__cuda_sm10x_tcgen05_guardrail_trap_col_being_dealloced_not_returned_by_alloc:
[----:B------:R-:W-:Y:S05]  /*e210*/  BPT.TRAP 0x1 ;  /* 0x000000040000795c */ /* 0x000fea0000300000 */
[----:B------:R-:W-:-:S04]  /*e220*/  HFMA2 R3, -RZ, RZ, 0, 0 ;  /* 0x00000000ff037431 */ /* 0x000fc800000001ff */
[----:B------:R-:W-:Y:S05]  /*e230*/  RET.REL.NODEC R2 `(_ZN7cutlass13device_kernelINS_4gemm6kernel13GemmUniversalIN4cute5tupleIJiiiiEEENS1_10collective13CollectiveMmaINS1_35MainloopSm100TmaUmmaWarpSpecializedILi7ELi2ELi2ENS5_IJNS4_1CILi1EEESB_SB_EEEEENS5_IJNSA_ILi128EEENSA_ILi256EEENSA_ILi64EEEEEENS_12float_e4m3_tENS5_IJlSB_lEEESI_SJ_NS4_8TiledMMAINS4_8MMA_AtomIJNS4_10MMA_TraitsINS4_19SM100_MMA_F8F6F4_SSEJSI_SI_fSE_SF_NS4_17integral_constantINS4_4UMMA5MajorELSQ_0EEESR_NSO_INSP_7ScaleInELSS_0EEEST_EEEEEENS4_6LayoutISC_NS5_IJNSA_ILi0EEESX_SX_EEEEENS5_IJNS4_10UnderscoreES10_S10_EEEEENS4_13SM90_TMA_LOADENS4_14ComposedLayoutINS4_7SwizzleILi2ELi4ELi3EEENS4_18smem_ptr_flag_bitsILi8EEENSW_INS5_IJNSA_ILi8EEESG_EEENS5_IJSG_SB_EEEEEEEvNS4_8identityES13_S1D_vS1E_EENS_8epilogue10collective18CollectiveEpilogueINS1G_23Sm100TmaWarpSpecializedILi4ELi2ELi64ELb0ELb0EEEJSH_NS5_IJNSW_ISE_SB_EENSW_ISG_SB_EEEEESI_SJ_SI_SJ_NS1G_6fusion15FusionCallbacksIS1K_NS1O_13LinCombEltActINS1G_6thread4SiLuESI_fSI_fLNS_15FloatRoundStyleE2EEESH_S1N_JEEENS4_5SM1004TMEM4LOAD26SM100_TMEM_LOAD_32dp32b64xES13_S1D_NS4_39AutoVectorizingCopyWithAssumedAlignmentILi128EEENS4_14SM90_TMA_STOREES1D_S21_S21_EEEvvEEEEvNT_6ParamsE) ;  /* 0xffffff1c02707950 */ /* 0x000fea0003c3ffff */
        .weak           $__internal_1_$__cuda_sm10x_tcgen05_guardrail_trap_phase_invalid_during_alloc
        .type           $__internal_1_$__cuda_sm10x_tcgen05_guardrail_trap_phase_invalid_during_alloc,@function
        .size           $__internal_1_$__cuda_sm10x_tcgen05_guardrail_trap_phase_invalid_during_alloc,($__internal_2_$__cuda_sm10x_tcgen05_guardrail_trap_unallocated_columns_being_dealloced - $__internal_1_$__cuda_sm10x_tcgen05_guardrail_trap_phase_invalid_during_alloc)
$__internal_1_$__cuda_sm10x_tcgen05_guardrail_trap_phase_invalid_during_alloc:
[----:B------:R-:W-:Y:S05]  /*e240*/  BPT.TRAP 0x1 ;  /* 0x000000040000795c */ /* 0x000fea0000300000 */
[----:B------:R-:W-:-:S04]  /*e250*/  MOV R3, 0x0 ;  /* 0x0000000000037802 */ /* 0x000fc80000000f00 */
[----:B------:R-:W-:Y:S05]  /*e260*/  RET.REL.NODEC R2 `(_ZN7cutlass13device_kernelINS_4gemm6kernel13GemmUniversalIN4cute5tupleIJiiiiEEENS1_10collective13CollectiveMmaINS1_35MainloopSm100TmaUmmaWarpSpecializedILi7ELi2ELi2ENS5_IJNS4_1CILi1EEESB_SB_EEEEENS5_IJNSA_ILi128EEENSA_ILi256EEENSA_ILi64EEEEEENS_12float_e4m3_tENS5_IJlSB_lEEESI_SJ_NS4_8TiledMMAINS4_8MMA_AtomIJNS4_10MMA_TraitsINS4_19SM100_MMA_F8F6F4_SSEJSI_SI_fSE_SF_NS4_17integral_constantINS4_4UMMA5MajorELSQ_0EEESR_NSO_INSP_7ScaleInELSS_0EEEST_EEEEEENS4_6LayoutISC_NS5_IJNSA_ILi0EEESX_SX_EEEEENS5_IJNS4_10UnderscoreES10_S10_EEEEENS4_13SM90_TMA_LOADENS4_14ComposedLayoutINS4_7SwizzleILi2ELi4ELi3EEENS4_18smem_ptr_flag_bitsILi8EEENSW_INS5_IJNSA_ILi8EEESG_EEENS5_IJSG_SB_EEEEEEEvNS4_8identityES13_S1D_vS1E_EENS_8epilogue10collective18CollectiveEpilogueINS1G_23Sm100TmaWarpSpecializedILi4ELi2ELi64ELb0ELb0EEEJSH_NS5_IJNSW_ISE_SB_EENSW_ISG_SB_EEEEESI_SJ_SI_SJ_NS1G_6fusion15FusionCallbacksIS1K_NS1O_13LinCombEltActINS1G_6thread4SiLuESI_fSI_fLNS_15FloatRoundStyleE2EEESH_S1N_JEEENS4_5SM1004TMEM4LOAD26SM100_TMEM_LOAD_32dp32b64xES13_S1D_NS4_39AutoVectorizingCopyWithAssumedAlignmentILi128EEENS4_14SM90_TMA_STOREES1D_S21_S21_EEEvvEEEEvNT_6ParamsE) ;  /* 0xffffff1c02647950 */ /* 0x000fea0003c3ffff */
        .weak           $__internal_2_$__cuda_sm10x_tcgen05_guardrail_trap_unallocated_columns_being_dealloced
        .type           $__internal_2_$__cuda_sm10x_tcgen05_guardrail_trap_unallocated_columns_being_dealloced,@function
        .size           $__internal_2_$__cuda_sm10x_tcgen05_guardrail_trap_unallocated_columns_being_dealloced,($__internal_3_$__cuda_sm20_rcp_rn_f32_slowpath - $__internal_2_$__cuda_sm10x_tcgen05_guardrail_trap_unallocated_columns_being_dealloced)
$__internal_2_$__cuda_sm10x_tcgen05_guardrail_trap_unallocated_columns_being_dealloced:
[----:B------:R-:W-:Y:S05]  /*e270*/  BPT.TRAP 0x1 ;  /* 0x000000040000795c */ /* 0x000fea0000300000 */
[----:B------:R-:W-:-:S04]  /*e280*/  HFMA2 R3, -RZ, RZ, 0, 0 ;  /* 0x00000000ff037431 */ /* 0x000fc800000001ff */
[----:B------:R-:W-:Y:S05]  /*e290*/  RET.REL.NODEC R2 `(_ZN7cutlass13device_kernelINS_4gemm6kernel13GemmUniversalIN4cute5tupleIJiiiiEEENS1_10collective13CollectiveMmaINS1_35MainloopSm100TmaUmmaWarpSpecializedILi7ELi2ELi2ENS5_IJNS4_1CILi1EEESB_SB_EEEEENS5_IJNSA_ILi128EEENSA_ILi256EEENSA_ILi64EEEEEENS_12float_e4m3_tENS5_IJlSB_lEEESI_SJ_NS4_8TiledMMAINS4_8MMA_AtomIJNS4_10MMA_TraitsINS4_19SM100_MMA_F8F6F4_SSEJSI_SI_fSE_SF_NS4_17integral_constantINS4_4UMMA5MajorELSQ_0EEESR_NSO_INSP_7ScaleInELSS_0EEEST_EEEEEENS4_6LayoutISC_NS5_IJNSA_ILi0EEESX_SX_EEEEENS5_IJNS4_10UnderscoreES10_S10_EEEEENS4_13SM90_TMA_LOADENS4_14ComposedLayoutINS4_7SwizzleILi2ELi4ELi3EEENS4_18smem_ptr_flag_bitsILi8EEENSW_INS5_IJNSA_ILi8EEESG_EEENS5_IJSG_SB_EEEEEEEvNS4_8identityES13_S1D_vS1E_EENS_8epilogue10collective18CollectiveEpilogueINS1G_23Sm100TmaWarpSpecializedILi4ELi2ELi64ELb0ELb0EEEJSH_NS5_IJNSW_ISE_SB_EENSW_ISG_SB_EEEEESI_SJ_SI_SJ_NS1G_6fusion15FusionCallbacksIS1K_NS1O_13LinCombEltActINS1G_6thread4SiLuESI_fSI_fLNS_15FloatRoundStyleE2EEESH_S1N_JEEENS4_5SM1004TMEM4LOAD26SM100_TMEM_LOAD_32dp32b64xES13_S1D_NS4_39AutoVectorizingCopyWithAssumedAlignmentILi128EEENS4_14SM90_TMA_STOREES1D_S21_S21_EEEvvEEEEvNT_6ParamsE) ;  /* 0xffffff1c02587950 */ /* 0x000fea0003c3ffff */
        .weak           $__internal_3_$__cuda_sm20_rcp_rn_f32_slowpath
        .type           $__internal_3_$__cuda_sm20_rcp_rn_f32_slowpath,@function
        .size           $__internal_3_$__cuda_sm20_rcp_rn_f32_slowpath,(.L_x_354 - $__internal_3_$__cuda_sm20_rcp_rn_f32_slowpath)
$__internal_3_$__cuda_sm20_rcp_rn_f32_slowpath:
[----:B------:R-:W-:Y:S01]  /*e2a0*/  IMAD.SHL.U32 R3, R65, 0x2, RZ ;  /* 0x0000000241037824 */ /* 0x000fe200078e00ff */
[----:B------:R-:W-:Y:S04]  /*e2b0*/  BSSY.RECONVERGENT B0, `(.L_x_349) ;  /* 0x0000030000007945 */ /* 0x000fe80003800200 */
[----:B------:R-:W-:-:S04]  /*e2c0*/  SHF.R.U32.HI R3, RZ, 0x18, R3 ;  /* 0x00000018ff037819 */ /* 0x000fc80000011603 */
[----:B------:R-:W-:-:S13]  /*e2d0*/  ISETP.NE.U32.AND P0, PT, R3, RZ, PT ;  /* 0x000000ff0300720c */ /* 0x000fda0003f05070 */
[----:B------:R-:W-:Y:S05]  /*e2e0*/  @P0 BRA `(.L_x_350) ;  /* 0x0000000000280947 */ /* 0x000fea0003800000 */
[----:B------:R-:W-:-:S04]  /*e2f0*/  SHF.L.U32 R3, R65, 0x1, RZ ;  /* 0x0000000141037819 */ /* 0x000fc800000006ff */
[----:B------:R-:W-:-:S13]  /*e300*/  ISETP.NE.AND P0, PT, R3, RZ, PT ;  /* 0x000000ff0300720c */ /* 0x000fda0003f05270 */
[----:B------:R-:W-:Y:S01]  /*e310*/  @P0 FFMA R132, R65, 1.84467440737095516160e+19, RZ ;  /* 0x5f80000041840823 */ /* 0x000fe200000000ff */
[----:B------:R-:W-:Y:S08]  /*e320*/  @!P0 MUFU.RCP R3, R65 ;  /* 0x0000004100038308 */ /* 0x000ff00000001000 */
[----:B------:R-:W1:Y:S02]  /*e330*/  @P0 MUFU.RCP R131, R132 ;  /* 0x0000008400830308 */ /* 0x000e640000001000 */
[----:B-1----:R-:W-:-:S04]  /*e340*/  @P0 FFMA R65, R132, R131, -1 ;  /* 0xbf80000084410423 */ /* 0x002fc80000000083 */
[----:B------:R-:W-:-:S04]  /*e350*/  @P0 FADD.FTZ R65, -R65, -RZ ;  /* 0x800000ff41410221 */ /* 0x000fc80000010100 */
[----:B------:R-:W-:-:S04]  /*e360*/  @P0 FFMA R65, R131, R65, R131 ;  /* 0x0000004183410223 */ /* 0x000fc80000000083 */
[----:B------:R-:W-:Y:S01]  /*e370*/  @P0 FFMA R3, R65, 1.84467440737095516160e+19, RZ ;  /* 0x5f80000041030823 */ /* 0x000fe200000000ff */
[----:B------:R-:W-:Y:S05]  /*e380*/  BRA `(.L_x_351) ;  /* 0x0000000000887947 */ /* 0x000fea0003800000 */
.L_x_350:
[----:B------:R-:W-:-:S04]  /*e390*/  IADD3 R134, PT, PT, R3, -0xfd, RZ ;  /* 0xffffff0303867810 */ /* 0x000fc80007ffe0ff */
[----:B------:R-:W-:-:S13]  /*e3a0*/  ISETP.GT.U32.AND P0, PT, R134, 0x1, PT ;  /* 0x000000018600780c */ /* 0x000fda0003f04070 */
[----:B------:R-:W-:Y:S05]  /*e3b0*/  @P0 BRA `(.L_x_352) ;  /* 0x0000000000780947 */ /* 0x000fea0003800000 */
[----:B------:R-:W-:Y:S01]  /*e3c0*/  LOP3.LUT R131, R65, 0x7fffff, RZ, 0xc0, !PT ;  /* 0x007fffff41837812 */ /* 0x000fe200078ec0ff */
[----:B------:R-:W-:Y:S02]  /*e3d0*/  IMAD.MOV.U32 R135, RZ, RZ, 0x3 ;  /* 0x00000003ff877424 */ /* 0x000fe400078e00ff */
[----:B------:R-:W-:Y:S01]  /*e3e0*/  VIADD R3, R3, 0xffffff04 ;  /* 0xffffff0403037836 */ /* 0x000fe20000000000 */
[----:B------:R-:W-:Y:S02]  /*e3f0*/  LOP3.LUT R132, R131, 0x3f800000, RZ, 0xfc, !PT ;  /* 0x3f80000083847812 */ /* 0x000fe400078efcff */
[----:B------:R-:W-:Y:S02]  /*e400*/  SHF.L.U32 R135, R135, R134, RZ ;  /* 0x0000008687877219 */ /* 0x000fe400000006ff */
[----:B------:R-:W1:Y:S02]  /*e410*/  MUFU.RCP R131, R132 ;  /* 0x0000008400837308 */ /* 0x000e640000001000 */
[----:B-1----:R-:W-:-:S04]  /*e420*/  FFMA R133, R132, R131, -1 ;  /* 0xbf80000084857423 */ /* 0x002fc80000000083 */
[----:B------:R-:W-:-:S04]  /*e430*/  FADD.FTZ R133, -R133, -RZ ;  /* 0x800000ff85857221 */ /* 0x000fc80000010100 */
[CCC-:B------:R-:W-:Y:S01]  /*e440*/  FFMA.RM R132, R131.reuse, R133.reuse, R131.reuse ;  /* 0x0000008583847223 */ /* 0x1c0fe20000004083 */
[----:B------:R-:W-:-:S04]  /*e450*/  FFMA.RP R131, R131, R133, R131 ;  /* 0x0000008583837223 */ /* 0x000fc80000008083 */
[C---:B------:R-:W-:Y:S02]  /*e460*/  LOP3.LUT R133, R132.reuse, 0x7fffff, RZ, 0xc0, !PT ;  /* 0x007fffff84857812 */ /* 0x040fe400078ec0ff */
[----:B------:R-:W-:Y:S02]  /*e470*/  FSETP.NEU.FTZ.AND P0, PT, R132, R131, PT ;  /* 0x000000838400720b */ /* 0x000fe40003f1d000 */
[----:B------:R-:W-:Y:S02]  /*e480*/  LOP3.LUT R131, R133, 0x800000, RZ, 0xfc, !PT ;  /* 0x0080000085837812 */ /* 0x000fe400078efcff */
[----:B------:R-:W-:Y:S02]  /*e490*/  SEL R132, RZ, 0xffffffff, !P0 ;  /* 0xffffffffff847807 */ /* 0x000fe40004000000 */
[----:B------:R-:W-:Y:S02]  /*e4a0*/  LOP3.LUT R135, R135, R131, RZ, 0xc0, !PT ;  /* 0x0000008387877212 */ /* 0x000fe400078ec0ff */
[----:B------:R-:W-:Y:S01]  /*e4b0*/  SHF.R.U32.HI R3, RZ, R3, R131 ;  /* 0x00000003ff037219 */ /* 0x000fe20000011683 */
[----:B------:R-:W-:Y:S01]  /*e4c0*/  IMAD.MOV R133, RZ, RZ, -R132 ;  /* 0x000000ffff857224 */ /* 0x000fe200078e0a84 */
[----:B------:R-:W-:-:S04]  /*e4d0*/  SHF.R.U32.HI R132, RZ, R134, R135 ;  /* 0x00000086ff847219 */ /* 0x000fc80000011687 */
[----:B------:R-:W-:Y:S02]  /*e4e0*/  LOP3.LUT P1, RZ, R133, R134, R131, 0xf8, !PT ;  /* 0x0000008685ff7212 */ /* 0x000fe4000782f883 */
[C---:B------:R-:W-:Y:S02]  /*e4f0*/  LOP3.LUT P2, RZ, R132.reuse, 0x1, RZ, 0xc0, !PT ;  /* 0x0000000184ff7812 */ /* 0x040fe4000784c0ff */
[----:B------:R-:W-:-:S04]  /*e500*/  LOP3.LUT P0, RZ, R132, 0x2, RZ, 0xc0, !PT ;  /* 0x0000000284ff7812 */ /* 0x000fc8000780c0ff */
[----:B------:R-:W-:-:S04]  /*e510*/  PLOP3.LUT P0, PT, P2, P1, P0, 0xe0, 0x0 ;  /* 0x000000000000781c */ /* 0x000fc80001703c00 */
[----:B------:R-:W-:Y:S02]  /*e520*/  SEL R132, RZ, 0x1, !P0 ;  /* 0x00000001ff847807 */ /* 0x000fe40004000000 */
[----:B------:R-:W-:-:S03]  /*e530*/  LOP3.LUT P0, RZ, R65, 0x7fffff, RZ, 0xc0, !PT ;  /* 0x007fffff41ff7812 */ /* 0x000fc6000780c0ff */
[----:B------:R-:W-:-:S05]  /*e540*/  IMAD.MOV R132, RZ, RZ, -R132 ;  /* 0x000000ffff847224 */ /* 0x000fca00078e0a84 */
[----:B------:R-:W-:-:S13]  /*e550*/  ISETP.GE.AND P1, PT, R132, RZ, PT ;  /* 0x000000ff8400720c */ /* 0x000fda0003f26270 */
[----:B------:R-:W-:-:S04]  /*e560*/  @!P1 VIADD R3, R3, 0x1 ;  /* 0x0000000103039836 */ /* 0x000fc80000000000 */
[----:B------:R-:W-:-:S05]  /*e570*/  @!P0 IMAD.SHL.U32 R3, R3, 0x2, RZ ;  /* 0x0000000203038824 */ /* 0x000fca00078e00ff */
[----:B------:R-:W-:Y:S01]  /*e580*/  LOP3.LUT R3, R3, 0x80000000, R65, 0xf8, !PT ;  /* 0x8000000003037812 */ /* 0x000fe200078ef841 */
[----:B------:R-:W-:Y:S05]  /*e590*/  BRA `(.L_x_351) ;  /* 0x0000000000047947 */ /* 0x000fea0003800000 */
.L_x_352:
[----:B------:R1:W2:Y:S02]  /*e5a0*/  MUFU.RCP R3, R65 ;  /* 0x0000004100037308 */ /* 0x0002a40000001000 */
.L_x_351:
[----:B------:R-:W-:Y:S05]  /*e5b0*/  BSYNC.RECONVERGENT B0 ;  /* 0x0000000000007941 */ /* 0x000fea0003800200 */
.L_x_349:
[----:B-12---:R-:W-:Y:S01]  /*e5c0*/  MOV R65, R3 ;  /* 0x0000000300417202 */ /* 0x006fe20000000f00 */
[----:B------:R-:W-:-:S04]  /*e5d0*/  HFMA2 R3, -RZ, RZ, 0, 0 ;  /* 0x00000000ff037431 */ /* 0x000fc800000001ff */
[----:B------:R-:W-:Y:S05]  /*e5e0*/  RET.REL.NODEC R2 `(_ZN7cutlass13device_kernelINS_4gemm6kernel13GemmUniversalIN4cute5tupleIJiiiiEEENS1_10collective13CollectiveMmaINS1_35MainloopSm100TmaUmmaWarpSpecializedILi7ELi2ELi2ENS5_IJNS4_1CILi1EEESB_SB_EEEEENS5_IJNSA_ILi128EEENSA_ILi256EEENSA_ILi64EEEEEENS_12float_e4m3_tENS5_IJlSB_lEEESI_SJ_NS4_8TiledMMAINS4_8MMA_AtomIJNS4_10MMA_TraitsINS4_19SM100_MMA_F8F6F4_SSEJSI_SI_fSE_SF_NS4_17integral_constantINS4_4UMMA5MajorELSQ_0EEESR_NSO_INSP_7ScaleInELSS_0EEEST_EEEEEENS4_6LayoutISC_NS5_IJNSA_ILi0EEESX_SX_EEEEENS5_IJNS4_10UnderscoreES10_S10_EEEEENS4_13SM90_TMA_LOADENS4_14ComposedLayoutINS4_7SwizzleILi2ELi4ELi3EEENS4_18smem_ptr_flag_bitsILi8EEENSW_INS5_IJNSA_ILi8EEESG_EEENS5_IJSG_SB_EEEEEEEvNS4_8identityES13_S1D_vS1E_EENS_8epilogue10collective18CollectiveEpilogueINS1G_23Sm100TmaWarpSpecializedILi4ELi2ELi64ELb0ELb0EEEJSH_NS5_IJNSW_ISE_SB_EENSW_ISG_SB_EEEEESI_SJ_SI_SJ_NS1G_6fusion15FusionCallbacksIS1K_NS1O_13LinCombEltActINS1G_6thread4SiLuESI_fSI_fLNS_15FloatRoundStyleE2EEESH_S1N_JEEENS4_5SM1004TMEM4LOAD26SM100_TMEM_LOAD_32dp32b64xES13_S1D_NS4_39AutoVectorizingCopyWithAssumedAlignmentILi128EEENS4_14SM90_TMA_STOREES1D_S21_S21_EEEvvEEEEvNT_6ParamsE) ;  /* 0xffffff1802847950 */ /* 0x000fea0003c3ffff */
.L_x_353:
[----:B------:R-:W-:-:S00]  /*e5f0*/  BRA `(.L_x_353) ;  /* 0xfffffffc00fc7947 */ /* 0x000fc0000383ffff */
[----:B------:R-:W-:-:S00]  /*e600*/  NOP ;  /* 0x0000000000007918 */ /* 0x000fc00000000000 */
[----:B------:R-:W-:-:S00]  /*e610*/  NOP ;  /* 0x0000000000007918 */ /* 0x000fc00000000000 */
[----:B------:R-:W-:-:S00]  /*e620*/  NOP ;  /* 0x0000000000007918 */ /* 0x000fc00000000000 */
[----:B------:R-:W-:-:S00]  /*e630*/  NOP ;  /* 0x0000000000007918 */ /* 0x000fc00000000000 */
[----:B------:R-:W-:-:S00]  /*e640*/  NOP ;  /* 0x0000000000007918 */ /* 0x000fc00000000000 */
[----:B------:R-:W-:-:S00]  /*e650*/  NOP ;  /* 0x0000000000007918 */ /* 0x000fc00000000000 */
[----:B------:R-:W-:-:S00]  /*e660*/  NOP ;  /* 0x0000000000007918 */ /* 0x000fc00000000000 */
[----:B------:R-:W-:-:S00]  /*e670*/  NOP ;  /* 0x0000000000007918 */ /* 0x000fc00000000000 */
.L_x_354:


//--------------------- .nv.global.init           --------------------------
	.section	.nv.global.init,"aw",@progbits
.nv.global.init:
	.type		$str$27,@object
	.size		$str$27,($str$28 - $str$27)
$str$27:
        /*0000*/ 	.byte	0x28, 0x61, 0x64, 0x64, 0x72, 0x65, 0x73, 0x73, 0x20, 0x26, 0x20, 0x6d, 0x61, 0x73, 0x6b, 0x29
        /*0010*/ 	.byte	0x20, 0x3d, 0x3d, 0x20, 0x30, 0x00
	.type		$str$28,@object
	.size		$str$28,($str$26 - $str$28)
$str$28:
        /*0016*/ 	.byte	0x2f, 0x74, 0x6d, 0x70, 0x2f, 0x63, 0x75, 0x74, 0x6c, 0x61, 0x73, 0x73, 0x5f, 0x73, 0x77, 0x65
        /*0026*/ 	.byte	0x65, 0x70, 0x5f, 0x73, 0x72, 0x63, 0x2f, 0x69, 0x6e, 0x63, 0x6c, 0x75, 0x64, 0x65, 0x2f, 0x63
        /*0036*/ 	.byte	0x75, 0x74, 0x65, 0x2f, 0x70, 0x6f, 0x69, 0x6e, 0x74, 0x65, 0x72, 0x5f, 0x66, 0x6c, 0x61, 0x67
        /*0046*/ 	.byte	0x67, 0x65, 0x64, 0x2e, 0x68, 0x70, 0x70, 0x00
	.type		$str$26,@object
	.size		$str$26,($str$25 - $str$26)
$str$26:
        /*004e*/ 	.byte	0x2f, 0x74, 0x6d, 0x70, 0x2f, 0x63, 0x75, 0x74, 0x6c, 0x61, 0x73, 0x73, 0x5f, 0x73, 0x77, 0x65
        /*005e*/ 	.byte	0x65, 0x70, 0x5f, 0x73, 0x72, 0x63, 0x2f, 0x69, 0x6e, 0x63, 0x6c, 0x75, 0x64, 0x65, 0x2f, 0x63
        /*006e*/ 	.byte	0x75, 0x74, 0x65, 0x2f, 0x61, 0x74, 0x6f, 0x6d, 0x2f, 0x63, 0x6f, 0x70, 0x79, 0x5f, 0x74, 0x72
        /*007e*/ 	.byte	0x61, 0x69, 0x74, 0x73, 0x5f, 0x73, 0x6d, 0x31, 0x30, 0x30, 0x2e, 0x68, 0x70, 0x70, 0x00
	.type		$str$25,@object
	.size		$str$25,(__unnamed_1 - $str$25)
$str$25:
        /*008d*/ 	.byte	0x28, 0x28, 0x75, 0x69, 0x6e, 0x74, 0x33, 0x32, 0x5f, 0x74, 0x28, 0x74, 0x68, 0x72, 0x65, 0x61
        /*009d*/ 	.byte	0x64, 0x49, 0x64, 0x78, 0x2e, 0x78, 0x29, 0x20, 0x2f, 0x20, 0x33, 0x32, 0x29, 0x20, 0x25, 0x20
        /*00ad*/ 	.byte	0x34, 0x29, 0x20, 0x3d, 0x3d, 0x20, 0x28, 0x28, 0x28, 0x74, 0x6d, 0x65, 0x6d, 0x5f, 0x61, 0x64
        /*00bd*/ 	.byte	0x64, 0x72, 0x20, 0x3e, 0x3e, 0x20, 0x31, 0x36, 0x29, 0x20, 0x2f, 0x20, 0x33, 0x32, 0x29, 0x20
        /*00cd*/ 	.byte	0x25, 0x20, 0x34, 0x29, 0x00
	.type		__unnamed_1,@object
	.size		__unnamed_1,(__unnamed_2 - __unnamed_1)
__unnamed_1:
        /*00d2*/ 	.byte	0x61, 0x75, 0x74, 0x6f, 0x20, 0x63, 0x75, 0x74, 0x65, 0x3a, 0x3a, 0x61, 0x73, 0x5f, 0x70, 0x6f
        /* <DEDUP_REMOVED lines=24> */
        /*0262*/ 	.byte	0x43, 0x3c, 0x38, 0x31, 0x39, 0x32, 0x3e, 0x3e, 0x3e, 0x3e, 0x5d, 0x00
	.type		__unnamed_2,@object
	.size		__unnamed_2,(__unnamed_3 - __unnamed_2)
__unnamed_2:
        /* <DEDUP_REMOVED lines=26> */
	.type		__unnamed_3,@object
	.size		__unnamed_3,(.L_3 - __unnamed_3)
__unnamed_3:
        /* <DEDUP_REMOVED lines=42> */
        /*06aa*/ 	.byte	0x3e, 0x3e, 0x3e, 0x3e, 0x5d, 0x00
.L_3:


//--------------------- .nv.shared._ZN7cutlass13device_kernelINS_4gemm6kernel13GemmUniversalIN4cute5tupleIJiiiiEEENS1_10collective13CollectiveMmaINS1_35MainloopSm100TmaUmmaWarpSpecializedILi7ELi2ELi2ENS5_IJNS4_1CILi1EEESB_SB_EEEEENS5_IJNSA_ILi128EEENSA_ILi256EEENSA_ILi64EEEEEENS_12float_e4m3_tENS5_IJlSB_lEEESI_SJ_NS4_8TiledMMAINS4_8MMA_AtomIJNS4_10MMA_TraitsINS4_19SM100_MMA_F8F6F4_SSEJSI_SI_fSE_SF_NS4_17integral_constantINS4_4UMMA5MajorELSQ_0EEESR_NSO_INSP_7ScaleInELSS_0EEEST_EEEEEENS4_6LayoutISC_NS5_IJNSA_ILi0EEESX_SX_EEEEENS5_IJNS4_10UnderscoreES10_S10_EEEEENS4_13SM90_TMA_LOADENS4_14ComposedLayoutINS4_7SwizzleILi2ELi4ELi3EEENS4_18smem_ptr_flag_bitsILi8EEENSW_INS5_IJNSA_ILi8EEESG_EEENS5_IJSG_SB_EEEEEEEvNS4_8identityES13_S1D_vS1E_EENS_8epilogue10collective18CollectiveEpilogueINS1G_23Sm100TmaWarpSpecializedILi4ELi2ELi64ELb0ELb0EEEJSH_NS5_IJNSW_ISE_SB_EENSW_ISG_SB_EEEEESI_SJ_SI_SJ_NS1G_6fusion15FusionCallbacksIS1K_NS1O_13LinCombEltActINS1G_6thread4SiLuESI_fSI_fLNS_15FloatRoundStyleE2EEESH_S1N_JEEENS4_5SM1004TMEM4LOAD26SM100_TMEM_LOAD_32dp32b64xES13_S1D_NS4_39AutoVectorizingCopyWithAssumedAlignmentILi128EEENS4_14SM90_TMA_STOREES1D_S21_S21_EEEvvEEEEvNT_6ParamsE --------------------------
	.section	.nv.shared._ZN7cutlass13device_kernelINS_4gemm6kernel13GemmUniversalIN4cute5tupleIJiiiiEEENS1_10collective13CollectiveMmaINS1_35MainloopSm100TmaUmmaWarpSpecializedILi7ELi2ELi2ENS5_IJNS4_1CILi1EEESB_SB_EEEEENS5_IJNSA_ILi128EEENSA_ILi256EEENSA_ILi64EEEEEENS_12float_e4m3_tENS5_IJlSB_lEEESI_SJ_NS4_8TiledMMAINS4_8MMA_AtomIJNS4_10MMA_TraitsINS4_19SM100_MMA_F8F6F4_SSEJSI_SI_fSE_SF_NS4_17integral_constantINS4_4UMMA5MajorELSQ_0EEESR_NSO_INSP_7ScaleInELSS_0EEEST_EEEEEENS4_6LayoutISC_NS5_IJNSA_ILi0EEESX_SX_EEEEENS5_IJNS4_10UnderscoreES10_S10_EEEEENS4_13SM90_TMA_LOADENS4_14ComposedLayoutINS4_7SwizzleILi2ELi4ELi3EEENS4_18smem_ptr_flag_bitsILi8EEENSW_INS5_IJNSA_ILi8EEESG_EEENS5_IJSG_SB_EEEEEEEvNS4_8identityES13_S1D_vS1E_EENS_8epilogue10collective18CollectiveEpilogueINS1G_23Sm100TmaWarpSpecializedILi4ELi2ELi64ELb0ELb0EEEJSH_NS5_IJNSW_ISE_SB_EENSW_ISG_SB_EEEEESI_SJ_SI_SJ_NS1G_6fusion15FusionCallbacksIS1K_NS1O_13LinCombEltActINS1G_6thread4SiLuESI_fSI_fLNS_15FloatRoundStyleE2EEESH_S1N_JEEENS4_5SM1004TMEM4LOAD26SM100_TMEM_LOAD_32dp32b64xES13_S1D_NS4_39AutoVectorizingCopyWithAssumedAlignmentILi128EEENS4_14SM90_TMA_STOREES1D_S21_S21_EEEvvEEEEvNT_6ParamsE,"aw",@nobits
	.sectionflags	@""
	.align	16
	.zero		1024


//--------------------- .nv.shared.reserved.0     --------------------------
	.section	.nv.shared.reserved.0,"aw",@nobits
	.weak		__nv_reservedSMEM_offset_0_alias
	.size		__nv_reservedSMEM_offset_0_alias, 0, 64
	.other		__nv_reservedSMEM_offset_0_alias,@"STO_CUDA_RESERVED_SHARED STV_DEFAULT"
__nv_reservedSMEM_offset_0_alias:
	.zero		0
.nv.shared.reserved.0:
	.zero		64
	.weak		__nv_reservedSMEM_tcgen05_partition
	.type		__nv_reservedSMEM_tcgen05_partition,@object
	.size		__nv_reservedSMEM_tcgen05_partition,(.L_0 - __nv_reservedSMEM_tcgen05_partition)
__nv_reservedSMEM_tcgen05_partition:
	.zero		32
.L_0:


//--------------------- .nv.global                --------------------------
	.section	.nv.global,"aw",@nobits
.nv.global:
	.type		_ZN39_INTERNAL_23f224d9_4_k_cu_2ca54123_35484cute1_E,@object
	.size		_ZN39_INTERNAL_23f224d9_4_k_cu_2ca54123_35484cute1_E,(_ZN39_INTERNAL_23f224d9_4_k_cu_2ca54123_35484cuda3std3__45__cpo6cbeginE - _ZN39_INTERNAL_23f224d9_4_k_cu_2ca54123_35484cute1_E)
_ZN39_INTERNAL_23f224d9_4_k_cu_2ca54123_35484cute1_E:
	.zero		1
	.type		_ZN39_INTERNAL_23f224d9_4_k_cu_2ca54123_35484cuda3std3__45__cpo6cbeginE,@object
	.size		_ZN39_INTERNAL_23f224d9_4_k_cu_2ca54123_35484cuda3std3__45__cpo6cbeginE,(_ZN39_INTERNAL_23f224d9_4_k_cu_2ca54123_35484cuda3std3__48in_placeE - _ZN39_INTERNAL_23f224d9_4_k_cu_2ca54123_35484cuda3std3__45__cpo6cbeginE)
_ZN39_INTERNAL_23f224d9_4_k_cu_2ca54123_35484cuda3std3__45__cpo6cbeginE:
	.zero		1
	.type		_ZN39_INTERNAL_23f224d9_4_k_cu_2ca54123_35484cuda3std3__48in_placeE,@object
	.size		_ZN39_INTERNAL_23f224d9_4_k_cu_2ca54123_35484cuda3std3__48in_placeE,(_ZN39_INTERNAL_23f224d9_4_k_cu_2ca54123_35484cuda3std6ranges3__45__cpo9iter_moveE - _ZN39_INTERNAL_23f224d9_4_k_cu_2ca54123_35484cuda3std3__48in_placeE)
_ZN39_INTERNAL_23f224d9_4_k_cu_2ca54123_35484cuda3std3__48in_placeE:
	.zero		1
	.type		_ZN39_INTERNAL_23f224d9_4_k_cu_2ca54123_35484cuda3std6ranges3__45__cpo9iter_moveE,@object
	.size		_ZN39_INTERNAL_23f224d9_4_k_cu_2ca54123_35484cuda3std6ranges3__45__cpo9iter_moveE,(_ZN39_INTERNAL_23f224d9_4_k_cu_2ca54123_35484cuda3std3__45__cpo5beginE - _ZN39_INTERNAL_23f224d9_4_k_cu_2ca54123_35484cuda3std6ranges3__45__cpo9iter_moveE)
_ZN39_INTERNAL_23f224d9_4_k_cu_2ca54123_35484cuda3std6ranges3__45__cpo9iter_moveE:
	.zero		1
	.type		_ZN39_INTERNAL_23f224d9_4_k_cu_2ca54123_35484cuda3std3__45__cpo5beginE,@object
	.size		_ZN39_INTERNAL_23f224d9_4_k_cu_2ca54123_35484cuda3std3__45__cpo5beginE,(_ZN39_INTERNAL_23f224d9_4_k_cu_2ca54123_35484cuda3std3__441_GLOBAL__N__23f224d9_4_k_cu_2ca54123_35486ignoreE - _ZN39_INTERNAL_23f224d9_4_k_cu_2ca54123_35484cuda3std3__45__cpo5beginE)
_ZN39_INTERNAL_23f224d9_4_k_cu_2ca54123_35484cuda3std3__45__cpo5beginE:
	.zero		1
	.type		_ZN39_INTERNAL_23f224d9_4_k_cu_2ca54123_35484cuda3std3__441_GLOBAL__N__23f224d9_4_k_cu_2ca54123_35486ignoreE,@object
	.size		_ZN39_INTERNAL_23f224d9_4_k_cu_2ca54123_35484cuda3std3__441_GLOBAL__N__23f224d9_4_k_cu_2ca54123_35486ignoreE,(_ZN39_INTERNAL_23f224d9_4_k_cu_2ca54123_35484cute7productE - _ZN39_INTERNAL_23f224d9_4_k_cu_2ca54123_35484cuda3std3__441_GLOBAL__N__23f224d9_4_k_cu_2ca54123_35486ignoreE)
_ZN39_INTERNAL_23f224d9_4_k_cu_2ca54123_35484cuda3std3__441_GLOBAL__N__23f224d9_4_k_cu_2ca54123_35486ignoreE:
	.zero		1
	.type		_ZN39_INTERNAL_23f224d9_4_k_cu_2ca54123_35484cute7productE,@object
	.size		_ZN39_INTERNAL_23f224d9_4_k_cu_2ca54123_35484cute7productE,(_ZN39_INTERNAL_23f224d9_4_k_cu_2ca54123_35484cuda3std3__45__cpo3endE - _ZN39_INTERNAL_23f224d9_4_k_cu_2ca54123_35484cute7productE)
_ZN39_INTERNAL_23f224d9_4_k_cu_2ca54123_35484cute7productE:
	.zero		1
	.type		_ZN39_INTERNAL_23f224d9_4_k_cu_2ca54123_35484cuda3std3__45__cpo3endE,@object
	.size		_ZN39_INTERNAL_23f224d9_4_k_cu_2ca54123_35484cuda3std3__45__cpo3endE,(_ZN39_INTERNAL_23f224d9_4_k_cu_2ca54123_35484cuda3std3__419piecewise_constructE - _ZN39_INTERNAL_23f224d9_4_k_cu_2ca54123_35484cuda3std3__45__cpo3endE)
_ZN39_INTERNAL_23f224d9_4_k_cu_2ca54123_35484cuda3std3__45__cpo3endE:
	.zero		1
	.type		_ZN39_INTERNAL_23f224d9_4_k_cu_2ca54123_35484cuda3std3__419piecewise_constructE,@object
	.size		_ZN39_INTERNAL_23f224d9_4_k_cu_2ca54123_35484cuda3std3__419piecewise_constructE,(_ZN39_INTERNAL_23f224d9_4_k_cu_2ca54123_35484cuda3std3__45__cpo4cendE - _ZN39_INTERNAL_23f224d9_4_k_cu_2ca54123_35484cuda3std3__419piecewise_constructE)
_ZN39_INTERNAL_23f224d9_4_k_cu_2ca54123_35484cuda3std3__419piecewise_constructE:
	.zero		1
	.type		_ZN39_INTERNAL_23f224d9_4_k_cu_2ca54123_35484cuda3std3__45__cpo4cendE,@object
	.size		_ZN39_INTERNAL_23f224d9_4_k_cu_2ca54123_35484cuda3std3__45__cpo4cendE,(_ZN39_INTERNAL_23f224d9_4_k_cu_2ca54123_35484cuda3std6ranges3__45__cpo4swapE - _ZN39_INTERNAL_23f224d9_4_k_cu_2ca54123_35484cuda3std3__45__cpo4cendE)
_ZN39_INTERNAL_23f224d9_4_k_cu_2ca54123_35484cuda3std3__45__cpo4cendE:
	.zero		1
	.type		_ZN39_INTERNAL_23f224d9_4_k_cu_2ca54123_35484cuda3std6ranges3__45__cpo4swapE,@object
	.size		_ZN39_INTERNAL_23f224d9_4_k_cu_2ca54123_35484cuda3std6ranges3__45__cpo4swapE,(.L_11 - _ZN39_INTERNAL_23f224d9_4_k_cu_2ca54123_35484cuda3std6ranges3__45__cpo4swapE)
_ZN39_INTERNAL_23f224d9_4_k_cu_2ca54123_35484cuda3std6ranges3__45__cpo4swapE:
	.zero		1
.L_11:


//--------------------- .nv.constant0._ZN7cutlass13device_kernelINS_4gemm6kernel13GemmUniversalIN4cute5tupleIJiiiiEEENS1_10collective13CollectiveMmaINS1_35MainloopSm100TmaUmmaWarpSpecializedILi7ELi2ELi2ENS5_IJNS4_1CILi1EEESB_SB_EEEEENS5_IJNSA_ILi128EEENSA_ILi256EEENSA_ILi64EEEEEENS_12float_e4m3_tENS5_IJlSB_lEEESI_SJ_NS4_8TiledMMAINS4_8MMA_AtomIJNS4_10MMA_TraitsINS4_19SM100_MMA_F8F6F4_SSEJSI_SI_fSE_SF_NS4_17integral_constantINS4_4UMMA5MajorELSQ_0EEESR_NSO_INSP_7ScaleInELSS_0EEEST_EEEEEENS4_6LayoutISC_NS5_IJNSA_ILi0EEESX_SX_EEEEENS5_IJNS4_10UnderscoreES10_S10_EEEEENS4_13SM90_TMA_LOADENS4_14ComposedLayoutINS4_7SwizzleILi2ELi4ELi3EEENS4_18smem_ptr_flag_bitsILi8EEENSW_INS5_IJNSA_ILi8EEESG_EEENS5_IJSG_SB_EEEEEEEvNS4_8identityES13_S1D_vS1E_EENS_8epilogue10collective18CollectiveEpilogueINS1G_23Sm100TmaWarpSpecializedILi4ELi2ELi64ELb0ELb0EEEJSH_NS5_IJNSW_ISE_SB_EENSW_ISG_SB_EEEEESI_SJ_SI_SJ_NS1G_6fusion15FusionCallbacksIS1K_NS1O_13LinCombEltActINS1G_6thread4SiLuESI_fSI_fLNS_15FloatRoundStyleE2EEESH_S1N_JEEENS4_5SM1004TMEM4LOAD26SM100_TMEM_LOAD_32dp32b64xES13_S1D_NS4_39AutoVectorizingCopyWithAssumedAlignmentILi128EEENS4_14SM90_TMA_STOREES1D_S21_S21_EEEvvEEEEvNT_6ParamsE --------------------------
	.section	.nv.constant0._ZN7cutlass13device_kernelINS_4gemm6kernel13GemmUniversalIN4cute5tupleIJiiiiEEENS1_10collective13CollectiveMmaINS1_35MainloopSm100TmaUmmaWarpSpecializedILi7ELi2ELi2ENS5_IJNS4_1CILi1EEESB_SB_EEEEENS5_IJNSA_ILi128EEENSA_ILi256EEENSA_ILi64EEEEEENS_12float_e4m3_tENS5_IJlSB_lEEESI_SJ_NS4_8TiledMMAINS4_8MMA_AtomIJNS4_10MMA_TraitsINS4_19SM100_MMA_F8F6F4_SSEJSI_SI_fSE_SF_NS4_17integral_constantINS4_4UMMA5MajorELSQ_0EEESR_NSO_INSP_7ScaleInELSS_0EEEST_EEEEEENS4_6LayoutISC_NS5_IJNSA_ILi0EEESX_SX_EEEEENS5_IJNS4_10UnderscoreES10_S10_EEEEENS4_13SM90_TMA_LOADENS4_14ComposedLayoutINS4_7SwizzleILi2ELi4ELi3EEENS4_18smem_ptr_flag_bitsILi8EEENSW_INS5_IJNSA_ILi8EEESG_EEENS5_IJSG_SB_EEEEEEEvNS4_8identityES13_S1D_vS1E_EENS_8epilogue10collective18CollectiveEpilogueINS1G_23Sm100TmaWarpSpecializedILi4ELi2ELi64ELb0ELb0EEEJSH_NS5_IJNSW_ISE_SB_EENSW_ISG_SB_EEEEESI_SJ_SI_SJ_NS1G_6fusion15FusionCallbacksIS1K_NS1O_13LinCombEltActINS1G_6thread4SiLuESI_fSI_fLNS_15FloatRoundStyleE2EEESH_S1N_JEEENS4_5SM1004TMEM4LOAD26SM100_TMEM_LOAD_32dp32b64xES13_S1D_NS4_39AutoVectorizingCopyWithAssumedAlignmentILi128EEENS4_14SM90_TMA_STOREES1D_S21_S21_EEEvvEEEEvNT_6ParamsE,"a",@progbits
	.sectionflags	@""
	.align	4
.nv.constant0._ZN7cutlass13device_kernelINS_4gemm6kernel13GemmUniversalIN4cute5tupleIJiiiiEEENS1_10collective13CollectiveMmaINS1_35MainloopSm100TmaUmmaWarpSpecializedILi7ELi2ELi2ENS5_IJNS4_1CILi1EEESB_SB_EEEEENS5_IJNSA_ILi128EEENSA_ILi256EEENSA_ILi64EEEEEENS_12float_e4m3_tENS5_IJlSB_lEEESI_SJ_NS4_8TiledMMAINS4_8MMA_AtomIJNS4_10MMA_TraitsINS4_19SM100_MMA_F8F6F4_SSEJSI_SI_fSE_SF_NS4_17integral_constantINS4_4UMMA5MajorELSQ_0EEESR_NSO_INSP_7ScaleInELSS_0EEEST_EEEEEENS4_6LayoutISC_NS5_IJNSA_ILi0EEESX_SX_EEEEENS5_IJNS4_10UnderscoreES10_S10_EEEEENS4_13SM90_TMA_LOADENS4_14ComposedLayoutINS4_7SwizzleILi2ELi4ELi3EEENS4_18smem_ptr_flag_bitsILi8EEENSW_INS5_IJNSA_ILi8EEESG_EEENS5_IJSG_SB_EEEEEEEvNS4_8identityES13_S1D_vS1E_EENS_8epilogue10collective18CollectiveEpilogueINS1G_23Sm100TmaWarpSpecializedILi4ELi2ELi64ELb0ELb0EEEJSH_NS5_IJNSW_ISE_SB_EENSW_ISG_SB_EEEEESI_SJ_SI_SJ_NS1G_6fusion15FusionCallbacksIS1K_NS1O_13LinCombEltActINS1G_6thread4SiLuESI_fSI_fLNS_15FloatRoundStyleE2EEESH_S1N_JEEENS4_5SM1004TMEM4LOAD26SM100_TMEM_LOAD_32dp32b64xES13_S1D_NS4_39AutoVectorizingCopyWithAssumedAlignmentILi128EEENS4_14SM90_TMA_STOREES1D_S21_S21_EEEvvEEEEvNT_6ParamsE:
	.zero		2944


//--------------------- SYMBOLS --------------------------

	.type		.nv.reservedSmem.offset0,@object
	.size		.nv.reservedSmem.offset0,0x4
	.type		.nv.reservedSmem.cap,@object
	.size		.nv.reservedSmem.cap,0x4
	.type		__assertfail,@function
